def matmul_kernel(
    a_ptr,
    b_ptr,
    c_ptr,
    M,
    N,
    K,
    stride_am,
    stride_ak,
    stride_bk,
    stride_bn,
    stride_cm,
    stride_cn,
    BLOCK_M: tl.constexpr,
    BLOCK_N: tl.constexpr,
    BLOCK_K: tl.constexpr,
    GROUP_M: tl.constexpr,
):
    pid = tl.program_id(axis=0)
    num_pid_m = tl.cdiv(M, BLOCK_M)
    num_pid_n = tl.cdiv(N, BLOCK_N)
    num_pid_in_group = GROUP_M * num_pid_n
    group_id = pid // num_pid_in_group
    first_pid_m = group_id * GROUP_M
    group_size_m = min(num_pid_m - first_pid_m, GROUP_M)
    pid_m = first_pid_m + ((pid % num_pid_in_group) % group_size_m)
    pid_n = (pid % num_pid_in_group) // group_size_m

    offs_am = (pid_m * BLOCK_M + tl.arange(0, BLOCK_M)) % M
    offs_bn = (pid_n * BLOCK_N + tl.arange(0, BLOCK_N)) % N
    offs_k = tl.arange(0, BLOCK_K)
    a_ptrs = a_ptr + offs_am[:, None] * stride_am + offs_k[None, :] * stride_ak
    b_ptrs = b_ptr + offs_k[:, None] * stride_bk + offs_bn[None, :] * stride_bn

    acc = tl.zeros((BLOCK_M, BLOCK_N), dtype=tl.float32)
    for kk in range(0, tl.cdiv(K, BLOCK_K)):
        a = tl.load(a_ptrs, mask=offs_k[None, :] < K - kk * BLOCK_K, other=0.0)
        b = tl.load(b_ptrs, mask=offs_k[:, None] < K - kk * BLOCK_K, other=0.0)
        acc = tl.dot(a, b, acc)
        a_ptrs += BLOCK_K * stride_ak
        b_ptrs += BLOCK_K * stride_bk

    c = acc.to(c_ptr.dtype.element_ty)
    offs_cm = pid_m * BLOCK_M + tl.arange(0, BLOCK_M)
    offs_cn = pid_n * BLOCK_N + tl.arange(0, BLOCK_N)
    c_ptrs = c_ptr + offs_cm[:, None] * stride_cm + offs_cn[None, :] * stride_cn
    mask = (offs_cm[:, None] < M) & (offs_cn[None, :] < N)
    tl.store(c_ptrs, c, mask=mask)

# config = {"BLOCK_K": 128, "BLOCK_M": 64, "BLOCK_N": 32, "GROUP_M": 8, "arch": "sm_100", "dtype": "fp16", "num_ctas": 1, "num_stages": 2, "num_warps": 8}
# arch = sm_100


// ===== COMPILED SASS (sm_100a) =====

	.target	sm_100a

	.elftype	@"ET_EXEC"


//--------------------- .note.nv.tkinfo           --------------------------
	.section	.note.nv.tkinfo,"",@"SHT_NOTE"
	.sectionflags	@"SHF_NOTE_NV_TKINFO"
	.tkinfo
        /*0018*/ 	.word	0x00000081
        /*0030*/ 	.string	""
        /*0030*/ 	.string	"ptxas-blackwell"
        /*0030*/ 	.string	"Cuda compilation tools, release 12.9, V12.9.86"
        /*0030*/ 	.string	"Build cuda_12.9.r12.9/compiler.36037853_0"
        /*0030*/ 	.string	"-v  -suppress-debug-info  -lineinfo  -arch sm_100a "



//--------------------- .note.nv.cuver            --------------------------
	.section	.note.nv.cuver,"",@"SHT_NOTE"
	.sectionflags	@"SHF_NOTE_NV_CUVER"
        /*0018*/ 	.short	0x0001
        /*001a*/ 	.short	0x0064
        /*001c*/ 	.short	0x0001
        /*001e*/ 	.short	0x0000
        /*0020*/ 	.short	0x0001
        /*0022*/ 	.short	0x0000


//--------------------- .nv.info                  --------------------------
	.section	.nv.info,"",@"SHT_CUDA_INFO"
	.align	4


	//----- nvinfo : EIATTR_REGCOUNT
	.align		4
        /*0000*/ 	.byte	0x04, 0x2f
        /*0002*/ 	.short	(.L_4 - .L_3)
	.align		4
.L_3:
        /*0004*/ 	.word	index@(matmul_kernel)
        /*0008*/ 	.word	0x000000e2


	//----- nvinfo : EIATTR_FRAME_SIZE
	.align		4
.L_4:
        /*000c*/ 	.byte	0x04, 0x11
        /*000e*/ 	.short	(.L_6 - .L_5)
	.align		4
.L_5:
        /*0010*/ 	.word	index@($__internal_2_$__cuda_sm10x_tcgen05_guardrail_trap_unallocated_columns_being_dealloced)
        /*0014*/ 	.word	0x00000000


	//----- nvinfo : EIATTR_FRAME_SIZE
	.align		4
.L_6:
        /*0018*/ 	.byte	0x04, 0x11
        /*001a*/ 	.short	(.L_8 - .L_7)
	.align		4
.L_7:
        /*001c*/ 	.word	index@($__internal_1_$__cuda_sm10x_tcgen05_guardrail_trap_phase_invalid_during_alloc)
        /*0020*/ 	.word	0x00000000


	//----- nvinfo : EIATTR_FRAME_SIZE
	.align		4
.L_8:
        /*0024*/ 	.byte	0x04, 0x11
        /*0026*/ 	.short	(.L_10 - .L_9)
	.align		4
.L_9:
        /*0028*/ 	.word	index@($__internal_0_$__cuda_sm10x_tcgen05_guardrail_trap_col_being_dealloced_not_returned_by_alloc)
        /*002c*/ 	.word	0x00000000


	//----- nvinfo : EIATTR_FRAME_SIZE
	.align		4
.L_10:
        /*0030*/ 	.byte	0x04, 0x11
        /*0032*/ 	.short	(.L_12 - .L_11)
	.align		4
.L_11:
        /*0034*/ 	.word	index@(matmul_kernel)
        /*0038*/ 	.word	0x00000000


	//----- nvinfo : EIATTR_MIN_STACK_SIZE
	.align		4
.L_12:
        /*003c*/ 	.byte	0x04, 0x12
        /*003e*/ 	.short	(.L_14 - .L_13)
	.align		4
.L_13:
        /*0040*/ 	.word	index@(matmul_kernel)
        /*0044*/ 	.word	0x00000000
.L_14:


//--------------------- .nv.info.matmul_kernel    --------------------------
	.section	.nv.info.matmul_kernel,"",@"SHT_CUDA_INFO"
	.sectionflags	@""
	.align	4


	//----- nvinfo : EIATTR_CUDA_API_VERSION
	.align		4
        /*0000*/ 	.byte	0x04, 0x37
        /*0002*/ 	.short	(.L_16 - .L_15)
.L_15:
        /*0004*/ 	.word	0x00000081


	//----- nvinfo : EIATTR_KPARAM_INFO
	.align		4
.L_16:
        /*0008*/ 	.byte	0x04, 0x17
        /*000a*/ 	.short	(.L_18 - .L_17)
.L_17:
        /*000c*/ 	.word	0x00000000
        /*0010*/ 	.short	0x000d
        /*0012*/ 	.short	0x0048
        /*0014*/ 	.byte	0x00, 0xf4, 0x21, 0x00


	//----- nvinfo : EIATTR_KPARAM_INFO
	.align		4
.L_18:
        /*0018*/ 	.byte	0x04, 0x17
        /*001a*/ 	.short	(.L_20 - .L_19)
.L_19:
        /*001c*/ 	.word	0x00000000
        /*0020*/ 	.short	0x000c
        /*0022*/ 	.short	0x0040
        /*0024*/ 	.byte	0x00, 0xf4, 0x21, 0x00


	//----- nvinfo : EIATTR_KPARAM_INFO
	.align		4
.L_20:
        /*0028*/ 	.byte	0x04, 0x17
        /*002a*/ 	.short	(.L_22 - .L_21)
.L_21:
        /*002c*/ 	.word	0x00000000
        /*0030*/ 	.short	0x000b
        /*0032*/ 	.short	0x0038
        /*0034*/ 	.byte	0x00, 0xf0, 0x11, 0x00


	//----- nvinfo : EIATTR_KPARAM_INFO
	.align		4
.L_22:
        /*0038*/ 	.byte	0x04, 0x17
        /*003a*/ 	.short	(.L_24 - .L_23)
.L_23:
        /*003c*/ 	.word	0x00000000
        /*0040*/ 	.short	0x000a
        /*0042*/ 	.short	0x0034
        /*0044*/ 	.byte	0x00, 0xf0, 0x11, 0x00


	//----- nvinfo : EIATTR_KPARAM_INFO
	.align		4
.L_24:
        /*0048*/ 	.byte	0x04, 0x17
        /*004a*/ 	.short	(.L_26 - .L_25)
.L_25:
        /*004c*/ 	.word	0x00000000
        /*0050*/ 	.short	0x0009
        /*0052*/ 	.short	0x0030
        /*0054*/ 	.byte	0x00, 0xf0, 0x11, 0x00


	//----- nvinfo : EIATTR_KPARAM_INFO
	.align		4
.L_26:
        /*0058*/ 	.byte	0x04, 0x17
        /*005a*/ 	.short	(.L_28 - .L_27)
.L_27:
        /*005c*/ 	.word	0x00000000
        /*0060*/ 	.short	0x0008
        /*0062*/ 	.short	0x002c
        /*0064*/ 	.byte	0x00, 0xf0, 0x11, 0x00


	//----- nvinfo : EIATTR_KPARAM_INFO
	.align		4
.L_28:
        /*0068*/ 	.byte	0x04, 0x17
        /*006a*/ 	.short	(.L_30 - .L_29)
.L_29:
        /*006c*/ 	.word	0x00000000
        /*0070*/ 	.short	0x0007
        /*0072*/ 	.short	0x0028
        /*0074*/ 	.byte	0x00, 0xf0, 0x11, 0x00


	//----- nvinfo : EIATTR_KPARAM_INFO
	.align		4
.L_30:
        /*0078*/ 	.byte	0x04, 0x17
        /*007a*/ 	.short	(.L_32 - .L_31)
.L_31:
        /*007c*/ 	.word	0x00000000
        /*0080*/ 	.short	0x0006
        /*0082*/ 	.short	0x0024
        /*0084*/ 	.byte	0x00, 0xf0, 0x11, 0x00


	//----- nvinfo : EIATTR_KPARAM_INFO
	.align		4
.L_32:
        /*0088*/ 	.byte	0x04, 0x17
        /*008a*/ 	.short	(.L_34 - .L_33)
.L_33:
        /*008c*/ 	.word	0x00000000
        /*0090*/ 	.short	0x0005
        /*0092*/ 	.short	0x0020
        /*0094*/ 	.byte	0x00, 0xf0, 0x11, 0x00


	//----- nvinfo : EIATTR_KPARAM_INFO
	.align		4
.L_34:
        /*0098*/ 	.byte	0x04, 0x17
        /*009a*/ 	.short	(.L_36 - .L_35)
.L_35:
        /*009c*/ 	.word	0x00000000
        /*00a0*/ 	.short	0x0004
        /*00a2*/ 	.short	0x001c
        /*00a4*/ 	.byte	0x00, 0xf0, 0x11, 0x00


	//----- nvinfo : EIATTR_KPARAM_INFO
	.align		4
.L_36:
        /*00a8*/ 	.byte	0x04, 0x17
        /*00aa*/ 	.short	(.L_38 - .L_37)
.L_37:
        /*00ac*/ 	.word	0x00000000
        /*00b0*/ 	.short	0x0003
        /*00b2*/ 	.short	0x0018
        /*00b4*/ 	.byte	0x00, 0xf0, 0x11, 0x00


	//----- nvinfo : EIATTR_KPARAM_INFO
	.align		4
.L_38:
        /*00b8*/ 	.byte	0x04, 0x17
        /*00ba*/ 	.short	(.L_40 - .L_39)
.L_39:
        /*00bc*/ 	.word	0x00000000
        /*00c0*/ 	.short	0x0002
        /*00c2*/ 	.short	0x0010
        /*00c4*/ 	.byte	0x00, 0xf4, 0x21, 0x00


	//----- nvinfo : EIATTR_KPARAM_INFO
	.align		4
.L_40:
        /*00c8*/ 	.byte	0x04, 0x17
        /*00ca*/ 	.short	(.L_42 - .L_41)
.L_41:
        /*00cc*/ 	.word	0x00000000
        /*00d0*/ 	.short	0x0001
        /*00d2*/ 	.short	0x0008
        /*00d4*/ 	.byte	0x00, 0xf4, 0x21, 0x00


	//----- nvinfo : EIATTR_KPARAM_INFO
	.align		4
.L_42:
        /*00d8*/ 	.byte	0x04, 0x17
        /*00da*/ 	.short	(.L_44 - .L_43)
.L_43:
        /*00dc*/ 	.word	0x00000000
        /*00e0*/ 	.short	0x0000
        /*00e2*/ 	.short	0x0000
        /*00e4*/ 	.byte	0x00, 0xf4, 0x21, 0x00


	//----- nvinfo : EIATTR_AT_ENTRY_FRAGMENTS
	.align		4
.L_44:
        /*00e8*/ 	.byte	0x04, 0x4f
        /*00ea*/ 	.short	(.L_46 - .L_45)


	//   ....[0]....
.L_45:
        /*00ec*/ 	.word	0x00000004


	//----- nvinfo : EIATTR_RESERVED_SMEM_USED
	.align		4
.L_46:
        /*00f0*/ 	.byte	0x01, 0x41
	.zero		2


	//----- nvinfo : EIATTR_SPARSE_MMA_MASK
	.align		4
        /*00f4*/ 	.byte	0x03, 0x50
        /*00f6*/ 	.short	0x0000


	//----- nvinfo : EIATTR_TCGEN05_1CTA_USED
	.align		4
        /*00f8*/ 	.byte	0x01, 0x51
	.zero		2


	//----- nvinfo : EIATTR_MAXREG_COUNT
	.align		4
        /*00fc*/ 	.byte	0x03, 0x1b
        /*00fe*/ 	.short	0x00ff


	//----- nvinfo : EIATTR_NUM_BARRIERS
	.align		4
        /*0100*/ 	.byte	0x02, 0x4c
        /*0102*/ 	.byte	0x01
	.zero		1


	//----- nvinfo : EIATTR_INT_WARP_WIDE_INSTR_OFFSETS
	.align		4
        /*0104*/ 	.byte	0x04, 0x31
        /*0106*/ 	.short	(.L_48 - .L_47)


	//   ....[0]....
.L_47:
        /*0108*/ 	.word	0x00000d30


	//   ....[1]....
        /*010c*/ 	.word	0x00000d40


	//   ....[2]....
        /*0110*/ 	.word	0x00003290


	//   ....[3]....
        /*0114*/ 	.word	0x000058a0


	//   ....[4]....
        /*0118*/ 	.word	0x000058f0


	//----- nvinfo : EIATTR_COOP_GROUP_MASK_REGIDS
	.align		4
.L_48:
        /*011c*/ 	.byte	0x04, 0x29
        /*011e*/ 	.short	(.L_50 - .L_49)


	//   ....[0]....
.L_49:
        /*0120*/ 	.word	0xffffffff


	//   ....[1]....
        /*0124*/ 	.word	0xffffffff


	//   ....[2]....
        /*0128*/ 	.word	0xffffffff


	//   ....[3]....
        /*012c*/ 	.word	0xffffffff


	//----- nvinfo : EIATTR_COOP_GROUP_INSTR_OFFSETS
	.align		4
.L_50:
        /*0130*/ 	.byte	0x04, 0x28
        /*0132*/ 	.short	(.L_52 - .L_51)


	//   ....[0]....
.L_51:
        /*0134*/ 	.word	0x00000060


	//   ....[1]....
        /*0138*/ 	.word	0x00000310


	//   ....[2]....
        /*013c*/ 	.word	0x00005740


	//   ....[3]....
        /*0140*/ 	.word	0x000059a0


	//----- nvinfo : EIATTR_VRC_CTA_INIT_COUNT
	.align		4
.L_52:
        /*0144*/ 	.byte	0x02, 0x4a
        /*0146*/ 	.byte	0x80
	.zero		1


	//----- nvinfo : EIATTR_MBARRIER_INSTR_OFFSETS
	.align		4
        /*0148*/ 	.byte	0x04, 0x39
        /*014a*/ 	.short	(.L_54 - .L_53)


	//   ....[0]....
.L_53:
        /*014c*/ 	.word	0x00000e70
        /*0150*/ 	.word	0x000000ff
        /*0154*/ 	.word	0x00000000
        /*0158*/ 	.short	0x0100
        /*015a*/ 	.byte	0x0c
	.zero		1


	//   ....[1]....
        /*015c*/ 	.word	0x000032d0
        /*0160*/ 	.word	0x000000ff
        /*0164*/ 	.word	0x0000c008
        /*0168*/ 	.short	0x0100
        /*016a*/ 	.byte	0x0a
	.zero		1


	//   ....[2]....
        /*016c*/ 	.word	0x00003fa0
        /*0170*/ 	.word	0x000000ff
        /*0174*/ 	.word	0x00000000
        /*0178*/ 	.short	0x010a
        /*017a*/ 	.byte	0x0c
	.zero		1


	//   ....[3]....
        /*017c*/ 	.word	0x00005100
        /*0180*/ 	.word	0x000000ff
        /*0184*/ 	.word	0x00000000
        /*0188*/ 	.short	0x010a
        /*018a*/ 	.byte	0x0c
	.zero		1


	//   ....[4]....
        /*018c*/ 	.word	0x00005280
        /*0190*/ 	.word	0x000000ff
        /*0194*/ 	.word	0x0000c000
        /*0198*/ 	.short	0x0108
        /*019a*/ 	.byte	0x0a
	.zero		1


	//   ....[5]....
        /*019c*/ 	.word	0x000053a0
        /*01a0*/ 	.word	0x000000ff
        /*01a4*/ 	.word	0x0000c008
        /*01a8*/ 	.short	0x0108
        /*01aa*/ 	.byte	0x0a
	.zero		1


	//   ....[6]....
        /*01ac*/ 	.word	0x000059c0
        /*01b0*/ 	.word	0x000000ff
        /*01b4*/ 	.word	0x00000000
        /*01b8*/ 	.short	0x010a
        /*01ba*/ 	.byte	0x0c
	.zero		1


	//   ....[7]....
        /*01bc*/ 	.word	0x000059f0
        /*01c0*/ 	.word	0x000000ff
        /*01c4*/ 	.word	0x00000000
        /*01c8*/ 	.short	0x010a
        /*01ca*/ 	.byte	0x0c
	.zero		1


	//----- nvinfo : EIATTR_NUM_MBARRIERS
	.align		4
.L_54:
        /*01cc*/ 	.byte	0x03, 0x38
        /*01ce*/ 	.short	0x0002


	//----- nvinfo : EIATTR_EXIT_INSTR_OFFSETS
	.align		4
        /*01d0*/ 	.byte	0x04, 0x1c
        /*01d2*/ 	.short	(.L_56 - .L_55)


	//   ....[0]....
.L_55:
        /*01d4*/ 	.word	0x000059b0


	//----- nvinfo : EIATTR_REQNTID
	.align		4
.L_56:
        /*01d8*/ 	.byte	0x04, 0x10
        /*01da*/ 	.short	(.L_58 - .L_57)
.L_57:
        /*01dc*/ 	.word	0x00000100
        /*01e0*/ 	.word	0x00000001
        /*01e4*/ 	.word	0x00000001


	//----- nvinfo : EIATTR_CRS_STACK_SIZE
	.align		4
.L_58:
        /*01e8*/ 	.byte	0x04, 0x1e
        /*01ea*/ 	.short	(.L_60 - .L_59)
.L_59:
        /*01ec*/ 	.word	0x00000000


	//----- nvinfo : EIATTR_CBANK_PARAM_SIZE
	.align		4
.L_60:
        /*01f0*/ 	.byte	0x03, 0x19
        /*01f2*/ 	.short	0x0050


	//----- nvinfo : EIATTR_PARAM_CBANK
	.align		4
        /*01f4*/ 	.byte	0x04, 0x0a
        /*01f6*/ 	.short	(.L_62 - .L_61)
	.align		4
.L_61:
        /*01f8*/ 	.word	index@(.nv.constant0.matmul_kernel)
        /*01fc*/ 	.short	0x0380
        /*01fe*/ 	.short	0x0050


	//----- nvinfo : EIATTR_SW_WAR
	.align		4
.L_62:
        /*0200*/ 	.byte	0x04, 0x36
        /*0202*/ 	.short	(.L_64 - .L_63)
.L_63:
        /*0204*/ 	.word	0x00000008
.L_64:


//--------------------- .nv.compat                --------------------------
	.section	.nv.compat,"",@"SHT_CUDA_COMPAT_INFO"
	.align	4
        /*0000*/ 	.byte	0x02, 0x02, 0x02, 0x00, 0x02, 0x05, 0x05, 0x00, 0x02, 0x03, 0x00, 0x00, 0x02, 0x06, 0x01, 0x00


//--------------------- .nv.callgraph             --------------------------
	.section	.nv.callgraph,"",@"SHT_CUDA_CALLGRAPH"
	.align	4
	.sectionentsize	8
	.align		4
        /*0000*/ 	.word	0x00000000
	.align		4
        /*0004*/ 	.word	0xffffffff
	.align		4
        /*0008*/ 	.word	0x00000000
	.align		4
        /*000c*/ 	.word	0xfffffffe
	.align		4
        /*0010*/ 	.word	0x00000000
	.align		4
        /*0014*/ 	.word	0xfffffffd
	.align		4
        /*0018*/ 	.word	0x00000000
	.align		4
        /*001c*/ 	.word	0xfffffffc


//--------------------- .text.matmul_kernel       --------------------------
	.section	.text.matmul_kernel,"ax",@progbits
	.align	128
        .global         matmul_kernel
        .type           matmul_kernel,@function
        .size           matmul_kernel,(.L_x_20 - matmul_kernel)
        .other          matmul_kernel,@"STO_CUDA_ENTRY STV_DEFAULT"
matmul_kernel:
.text.matmul_kernel:
[----:B------:R-:W0:Y:S01]  /*0000*/  LDC R1, c[0x0][0x37c] ;  /* 0x0000df00ff017b82 */ /* 0x000e220000000800 */
[----:B------:R-:W1:Y:S01]  /*0010*/  S2R R104, SR_TID.X ;  /* 0x0000000000687919 */ /* 0x000e620000002100 */
[----:B------:R-:W2:Y:S01]  /*0020*/  LDCU.64 UR22, c[0x0][0x358] ;  /* 0x00006b00ff1677ac */ /* 0x000ea20008000a00 */
[----:B-1----:R-:W-:-:S13]  /*0030*/  ISETP.GE.U32.AND P1, PT, R104, 0x20, PT ;  /* 0x000000206800780c */ /* 0x002fda0003f26070 */
[----:B--2---:R-:W-:Y:S05]  /*0040*/  @P1 BRA `(.L_x_0) ;  /* 0x0000000000b41947 */ /* 0x004fea0003800000 */
[----:B------:R-:W1:Y:S01]  /*0050*/  S2UR UR6, SR_CgaCtaId ;  /* 0x00000000000679c3 */ /* 0x000e620000008800 */
[----:B------:R-:W-:Y:S01]  /*0060*/  NOP ;  /* 0x0000000000007918 */ /* 0x000fe20000000000 */
[----:B------:R-:W-:Y:S02]  /*0070*/  UMOV UR4, 0x40 ;  /* 0x0000004000047882 */ /* 0x000fe40000000000 */
[----:B-1----:R-:W-:-:S09]  /*0080*/  ULEA UR4, UR6, UR4, 0x18 ;  /* 0x0000000406047291 */ /* 0x002fd2000f8ec0ff */
[----:B------:R-:W1:Y:S01]  /*0090*/  LDS.U8 R0, [UR4] ;  /* 0x00000004ff007984 */ /* 0x000e620008000000 */
[----:B------:R-:W-:Y:S02]  /*00a0*/  UMOV UR4, 0x400 ;  /* 0x0000040000047882 */ /* 0x000fe40000000000 */
[----:B------:R-:W-:Y:S01]  /*00b0*/  ULEA UR4, UR6, UR4, 0x18 ;  /* 0x0000000406047291 */ /* 0x000fe2000f8ec0ff */
[----:B-1----:R-:W-:-:S13]  /*00c0*/  ISETP.NE.AND P0, PT, R0, RZ, PT ;  /* 0x000000ff0000720c */ /* 0x002fda0003f05270 */
[----:B------:R-:W-:Y:S05]  /*00d0*/  @P0 BRA `(.L_x_1) ;  /* 0x0000000000780947 */ /* 0x000fea0003800000 */
[----:B------:R-:W-:-:S13]  /*00e0*/  ELECT P0, URZ, PT ;  /* 0x0000000000ff782f */ /* 0x000fda0003800000 */
[----:B------:R-:W-:Y:S05]  /*00f0*/  @!P0 BRA `(.L_x_2) ;  /* 0x0000000000808947 */ /* 0x000fea0003800000 */
[----:B------:R-:W-:Y:S01]  /*0100*/  UMOV UR5, 0x1 ;  /* 0x0000000100057882 */ /* 0x000fe20000000000 */
[----:B------:R-:W-:-:S04]  /*0110*/  IMAD.MOV.U32 R4, RZ, RZ, 0x1 ;  /* 0x00000001ff047424 */ /* 0x000fc800078e00ff */
[----:B------:R-:W-:Y:S04]  /*0120*/  DEPBAR.LE SB1, 0x36 ;  /* 0x00009d800000791a */ /* 0x000fe80000000000 */
[----:B------:R-:W1:Y:S02]  /*0130*/  UTCATOMSWS.FIND_AND_SET.ALIGN UP0, UR5, UR5 ;  /* 0x00000005000575e3 */ /* 0x000e640008000800 */
[----:B-1----:R-:W-:-:S04]  /*0140*/  PLOP3.LUT P0, PT, PT, PT, UP0, 0x80, 0x8 ;  /* 0x000000000008781c */ /* 0x002fc80003f0f008 */
[----:B------:R-:W-:-:S04]  /*0150*/  SEL R0, RZ, 0xffffffff, !P0 ;  /* 0xffffffffff007807 */ /* 0x000fc80004000000 */
[----:B------:R-:W-:Y:S01]  /*0160*/  ISETP.NE.AND P0, PT, R0, RZ, PT ;  /* 0x000000ff0000720c */ /* 0x000fe20003f05270 */
[----:B------:R-:W-:-:S12]  /*0170*/  IMAD.U32 R0, RZ, RZ, UR5 ;  /* 0x00000005ff007e24 */ /* 0x000fd8000f8e00ff */
[----:B------:R-:W-:Y:S05]  /*0180*/  @P0 BRA `(.L_x_3) ;  /* 0x0000000000240947 */ /* 0x000fea0003800000 */
.L_x_4:
[----:B------:R-:W-:Y:S05]  /*0190*/  NANOSLEEP 0x64 ;  /* 0x000000640000795d */ /* 0x000fea0003800000 */
[----:B------:R-:W-:-:S05]  /*01a0*/  UMOV UR5, 0x1 ;  /* 0x0000000100057882 */ /* 0x000fca0000000000 */
[----:B------:R-:W-:Y:S04]  /*01b0*/  DEPBAR.LE SB1, 0x36 ;  /* 0x00009d800000791a */ /* 0x000fe80000000000 */
[----:B------:R-:W1:Y:S02]  /*01c0*/  UTCATOMSWS.FIND_AND_SET.ALIGN UP0, UR5, UR5 ;  /* 0x00000005000575e3 */ /* 0x000e640008000800 */
[----:B-1----:R-:W-:-:S04]  /*01d0*/  PLOP3.LUT P0, PT, PT, PT, UP0, 0x80, 0x8 ;  /* 0x000000000008781c */ /* 0x002fc80003f0f008 */
[----:B------:R-:W-:-:S04]  /*01e0*/  SEL R0, RZ, 0xffffffff, !P0 ;  /* 0xffffffffff007807 */ /* 0x000fc80004000000 */
[----:B------:R-:W-:Y:S01]  /*01f0*/  ISETP.NE.AND P0, PT, R0, RZ, PT ;  /* 0x000000ff0000720c */ /* 0x000fe20003f05270 */
[----:B------:R-:W-:-:S12]  /*0200*/  IMAD.U32 R0, RZ, RZ, UR5 ;  /* 0x00000005ff007e24 */ /* 0x000fd8000f8e00ff */
[----:B------:R-:W-:Y:S05]  /*0210*/  @!P0 BRA `(.L_x_4) ;  /* 0xfffffffc00dc8947 */ /* 0x000fea000383ffff */
.L_x_3:
[----:B------:R-:W-:Y:S01]  /*0220*/  VIADD R3, R0, 0x10 ;  /* 0x0000001000037836 */ /* 0x000fe20000000000 */
[----:B------:R-:W-:Y:S01]  /*0230*/  UMOV UR5, 0x50 ;  /* 0x0000005000057882 */ /* 0x000fe20000000000 */
[----:B------:R-:W-:Y:S01]  /*0240*/  SHF.L.U32 R2, R4, R0, RZ ;  /* 0x0000000004027219 */ /* 0x000fe200000006ff */
[----:B------:R-:W-:Y:S01]  /*0250*/  ULEA UR5, UR6, UR5, 0x18 ;  /* 0x0000000506057291 */ /* 0x000fe2000f8ec0ff */
[----:B------:R-:W-:Y:S01]  /*0260*/  IMAD.SHL.U32 R0, R0, 0x20, RZ ;  /* 0x0000002000007824 */ /* 0x000fe200078e00ff */
[----:B------:R-:W-:-:S04]  /*0270*/  SHF.L.U32 R3, R4, R3, RZ ;  /* 0x0000000304037219 */ /* 0x000fc800000006ff */
[----:B------:R-:W-:-:S05]  /*0280*/  LOP3.LUT R2, R3, R2, RZ, 0xfc, !PT ;  /* 0x0000000203027212 */ /* 0x000fca00078efcff */
[----:B------:R1:W-:Y:S04]  /*0290*/  ATOMS.OR RZ, [UR5], R2 ;  /* 0x00000002ffff798c */ /* 0x0003e8000b000005 */
[----:B------:R1:W-:Y:S01]  /*02a0*/  STS [UR4], R0 ;  /* 0x00000000ff007988 */ /* 0x0003e20008000804 */
[----:B------:R-:W-:Y:S05]  /*02b0*/  BRA `(.L_x_2) ;  /* 0x0000000000107947 */ /* 0x000fea0003800000 */
.L_x_1:
[----:B------:R-:W-:Y:S01]  /*02c0*/  IMAD.MOV.U32 R0, RZ, RZ, -0x1 ;  /* 0xffffffffff007424 */ /* 0x000fe200078e00ff */
[----:B------:R-:W-:-:S04]  /*02d0*/  MOV R2, 0x300 ;  /* 0x0000030000027802 */ /* 0x000fc80000000f00 */
[----:B------:R1:W-:Y:S03]  /*02e0*/  STS [UR4], R0 ;  /* 0x00000000ff007988 */ /* 0x0003e60008000804 */
[----:B01----:R-:W-:Y:S05]  /*02f0*/  CALL.REL.NOINC `($__internal_1_$__cuda_sm10x_tcgen05_guardrail_trap_phase_invalid_during_alloc) ;  /* 0x0000005400d47944 */ /* 0x003fea0003c00000 */
.L_x_2:
[----:B------:R-:W-:Y:S05]  /*0300*/  WARPSYNC.ALL ;  /* 0x0000000000007948 */ /* 0x000fea0003800000 */
[----:B------:R-:W-:Y:S01]  /*0310*/  NOP ;  /* 0x0000000000007918 */ /* 0x000fe20000000000 */
.L_x_0:
[----:B------:R-:W2:Y:S01]  /*0320*/  LDC.64 R32, c[0x0][0x398] ;  /* 0x0000e600ff207b82 */ /* 0x000ea20000000a00 */
[----:B------:R-:W3:Y:S01]  /*0330*/  S2R R5, SR_CTAID.X ;  /* 0x0000000000057919 */ /* 0x000ee20000002500 */
[----:B------:R-:W-:Y:S01]  /*0340*/  LOP3.LUT R52, R104, 0x3f, RZ, 0xc0, !PT ;  /* 0x0000003f68347812 */ /* 0x000fe200078ec0ff */
[----:B------:R-:W-:Y:S01]  /*0350*/  UMOV UR10, 0x400 ;  /* 0x00000400000a7882 */ /* 0x000fe20000000000 */
[--C-:B------:R-:W-:Y:S01]  /*0360*/  SHF.R.U32.HI R54, RZ, 0x5, R104.reuse ;  /* 0x00000005ff367819 */ /* 0x100fe20000011668 */
[----:B------:R-:W-:Y:S01]  /*0370*/  UMOV UR7, 0x1 ;  /* 0x0000000100077882 */ /* 0x000fe20000000000 */
[----:B------:R-:W-:Y:S01]  /*0380*/  SHF.R.U32.HI R103, RZ, 0x6, R104 ;  /* 0x00000006ff677819 */ /* 0x000fe20000011668 */
[----:B------:R-:W4:Y:S01]  /*0390*/  LDCU.128 UR16, c[0x0][0x380] ;  /* 0x00007000ff1077ac */ /* 0x000f220008000c00 */
[----:B------:R-:W5:Y:S01]  /*03a0*/  S2UR UR4, SR_CgaCtaId ;  /* 0x00000000000479c3 */ /* 0x000f620000008800 */
[----:B------:R-:W-:Y:S02]  /*03b0*/  PRMT R169, RZ, 0x7610, R169 ;  /* 0x00007610ffa97816 */ /* 0x000fe400000000a9 */
[----:B------:R-:W-:-:S02]  /*03c0*/  SGXT.U32 R103, R103, 0x2 ;  /* 0x000000026767781a */ /* 0x000fc40000000000 */
[----:B------:R-:W-:Y:S02]  /*03d0*/  PRMT R167, RZ, 0x7610, R167 ;  /* 0x00007610ffa77816 */ /* 0x000fe400000000a7 */
[C---:B------:R-:W-:Y:S02]  /*03e0*/  LOP3.LUT R153, R103.reuse, 0x10, RZ, 0xfc, !PT ;  /* 0x0000001067997812 */ /* 0x040fe400078efcff */
[C---:B------:R-:W-:Y:S02]  /*03f0*/  LOP3.LUT R151, R103.reuse, 0x18, RZ, 0xfc, !PT ;  /* 0x0000001867977812 */ /* 0x040fe400078efcff */
[----:B------:R-:W-:Y:S01]  /*0400*/  LOP3.LUT R149, R103, 0x20, RZ, 0xfc, !PT ;  /* 0x0000002067957812 */ /* 0x000fe200078efcff */
[----:B-12---:R-:W-:Y:S01]  /*0410*/  VIADD R0, R33, 0x1f ;  /* 0x0000001f21007836 */ /* 0x006fe20000000000 */
[----:B------:R-:W-:Y:S02]  /*0420*/  IABS R11, R32 ;  /* 0x00000020000b7213 */ /* 0x000fe40000000000 */
[----:B------:R-:W-:-:S02]  /*0430*/  IABS R20, R33 ;  /* 0x0000002100147213 */ /* 0x000fc40000000000 */
[----:B------:R-:W-:Y:S01]  /*0440*/  SHF.R.S32.HI R3, RZ, 0x1f, R0 ;  /* 0x0000001fff037819 */ /* 0x000fe20000011400 */
[----:B-----5:R-:W-:-:S03]  /*0450*/  ULEA UR10, UR4, UR10, 0x18 ;  /* 0x0000000a040a7291 */ /* 0x020fc6000f8ec0ff */
[----:B------:R-:W-:Y:S01]  /*0460*/  LEA.HI R3, R3, R0, RZ, 0x5 ;  /* 0x0000000003037211 */ /* 0x000fe200078f28ff */
[----:B------:R-:W-:Y:S01]  /*0470*/  BAR.SYNC.DEFER_BLOCKING 0x0 ;  /* 0x0000000000007b1d */ /* 0x000fe20000010000 */
[----:B---3--:R-:W-:Y:S01]  /*0480*/  IABS R8, R5 ;  /* 0x0000000500087213 */ /* 0x008fe20000000000 */
[----:B------:R-:W-:Y:S01]  /*0490*/  UIADD3 UR6, UPT, UPT, UR10, 0xc000, URZ ;  /* 0x0000c0000a067890 */ /* 0x000fe2000fffe0ff */
[----:B------:R-:W-:-:S05]  /*04a0*/  SHF.R.S32.HI R3, RZ, 0x5, R3 ;  /* 0x00000005ff037819 */ /* 0x000fca0000011403 */
[----:B------:R-:W-:Y:S01]  /*04b0*/  IMAD.SHL.U32 R4, R3, 0x8, RZ ;  /* 0x0000000803047824 */ /* 0x000fe200078e00ff */
[----:B------:R-:W-:-:S04]  /*04c0*/  UMOV UR12, UR6 ;  /* 0x00000006000c7c82 */ /* 0x000fc80008000000 */
[-C--:B------:R-:W-:Y:S02]  /*04d0*/  IABS R7, R4.reuse ;  /* 0x0000000400077213 */ /* 0x080fe40000000000 */
[----:B------:R-:W-:Y:S02]  /*04e0*/  IABS R10, R4 ;  /* 0x00000004000a7213 */ /* 0x000fe40000000000 */
[----:B------:R-:W1:Y:S01]  /*04f0*/  I2F.RP R0, R7 ;  /* 0x0000000700007306 */ /* 0x000e620000209400 */
[----:B------:R-:W2:Y:S07]  /*0500*/  LDS R12, [UR10] ;  /* 0x0000000aff0c7984 */ /* 0x000eae0008000800 */
[----:B-1----:R-:W1:Y:S02]  /*0510*/  MUFU.RCP R0, R0 ;  /* 0x0000000000007308 */ /* 0x002e640000001000 */
[----:B-1----:R-:W-:-:S02]  /*0520*/  VIADD R2, R0, 0xffffffe ;  /* 0x0ffffffe00027836 */ /* 0x002fc40000000000 */
[----:B------:R-:W-:-:S04]  /*0530*/  IMAD.MOV R0, RZ, RZ, -R10 ;  /* 0x000000ffff007224 */ /* 0x000fc800078e0a0a */
[----:B------:R1:W3:Y:S02]  /*0540*/  F2I.FTZ.U32.TRUNC.NTZ R3, R2 ;  /* 0x0000000200037305 */ /* 0x0002e4000021f000 */
[----:B-1----:R-:W-:Y:S01]  /*0550*/  IMAD.MOV.U32 R2, RZ, RZ, RZ ;  /* 0x000000ffff027224 */ /* 0x002fe200078e00ff */
[----:B--2---:R-:W-:Y:S01]  /*0560*/  R2UR UR9, R12 ;  /* 0x000000000c0972ca */ /* 0x004fe200000e0000 */
[----:B---3--:R-:W-:-:S04]  /*0570*/  IMAD.MOV R6, RZ, RZ, -R3 ;  /* 0x000000ffff067224 */ /* 0x008fc800078e0a03 */
[----:B------:R-:W-:Y:S02]  /*0580*/  IMAD R9, R6, R7, RZ ;  /* 0x0000000706097224 */ /* 0x000fe400078e02ff */
[----:B------:R-:W-:Y:S02]  /*0590*/  IMAD.MOV.U32 R6, RZ, RZ, R8 ;  /* 0x000000ffff067224 */ /* 0x000fe400078e0008 */
[----:B------:R-:W-:-:S06]  /*05a0*/  IMAD.HI.U32 R3, R3, R9, R2 ;  /* 0x0000000903037227 */ /* 0x000fcc00078e0002 */
[----:B------:R-:W-:-:S04]  /*05b0*/  IMAD.HI.U32 R3, R3, R6, RZ ;  /* 0x0000000603037227 */ /* 0x000fc800078e00ff */
[----:B------:R-:W-:Y:S01]  /*05c0*/  IMAD R0, R3, R0, R6 ;  /* 0x0000000003007224 */ /* 0x000fe200078e0206 */
[----:B------:R-:W-:Y:S04]  /*05d0*/  BAR.SYNC.DEFER_BLOCKING 0x0 ;  /* 0x0000000000007b1d */ /* 0x000fe80000010000 */
[----:B------:R-:W-:-:S13]  /*05e0*/  ISETP.GT.U32.AND P2, PT, R7, R0, PT ;  /* 0x000000000700720c */ /* 0x000fda0003f44070 */
[----:B------:R-:W-:Y:S02]  /*05f0*/  @!P2 IMAD.IADD R0, R0, 0x1, -R7 ;  /* 0x000000010000a824 */ /* 0x000fe400078e0a07 */
[----:B------:R-:W-:Y:S01]  /*0600*/  @!P2 VIADD R3, R3, 0x1 ;  /* 0x000000010303a836 */ /* 0x000fe20000000000 */
[----:B------:R-:W-:Y:S02]  /*0610*/  ISETP.NE.AND P2, PT, R4, RZ, PT ;  /* 0x000000ff0400720c */ /* 0x000fe40003f45270 */
[----:B------:R-:W-:Y:S02]  /*0620*/  ISETP.GE.U32.AND P0, PT, R0, R7, PT ;  /* 0x000000070000720c */ /* 0x000fe40003f06070 */
[----:B------:R-:W-:-:S04]  /*0630*/  LOP3.LUT R0, R5, R4, RZ, 0x3c, !PT ;  /* 0x0000000405007212 */ /* 0x000fc800078e3cff */
[----:B------:R-:W-:Y:S01]  /*0640*/  ISETP.GE.AND P3, PT, R0, RZ, PT ;  /* 0x000000ff0000720c */ /* 0x000fe20003f66270 */
[----:B------:R-:W-:-:S06]  /*0650*/  VIADD R0, R32, 0x3f ;  /* 0x0000003f20007836 */ /* 0x000fcc0000000000 */
[----:B------:R-:W-:-:S04]  /*0660*/  @P0 VIADD R3, R3, 0x1 ;  /* 0x0000000103030836 */ /* 0x000fc80000000000 */
[----:B------:R-:W-:Y:S01]  /*0670*/  IMAD.MOV.U32 R2, RZ, RZ, R3 ;  /* 0x000000ffff027224 */ /* 0x000fe200078e0003 */
[----:B------:R-:W-:-:S03]  /*0680*/  SHF.R.S32.HI R3, RZ, 0x1f, R0 ;  /* 0x0000001fff037819 */ /* 0x000fc60000011400 */
[----:B------:R-:W-:Y:S01]  /*0690*/  @!P3 IMAD.MOV R2, RZ, RZ, -R2 ;  /* 0x000000ffff02b224 */ /* 0x000fe200078e0a02 */
[----:B------:R-:W-:Y:S02]  /*06a0*/  @!P2 LOP3.LUT R2, RZ, R4, RZ, 0x33, !PT ;  /* 0x00000004ff02a212 */ /* 0x000fe400078e33ff */
[----:B------:R-:W-:-:S03]  /*06b0*/  LEA.HI R3, R3, R0, RZ, 0x6 ;  /* 0x0000000003037211 */ /* 0x000fc600078f30ff */
[----:B------:R-:W-:Y:S02]  /*06c0*/  IMAD.SHL.U32 R6, R2, 0x8, RZ ;  /* 0x0000000802067824 */ /* 0x000fe400078e00ff */
[----:B------:R-:W-:-:S03]  /*06d0*/  IMAD.MOV R2, RZ, RZ, -R2 ;  /* 0x000000ffff027224 */ /* 0x000fc600078e0a02 */
[----:B------:R-:W-:Y:S01]  /*06e0*/  LEA.HI.SX32 R3, R3, -R6, 0x1a ;  /* 0x8000000603037211 */ /* 0x000fe200078fd2ff */
[----:B------:R-:W-:-:S03]  /*06f0*/  IMAD R8, R4, R2, R5 ;  /* 0x0000000204087224 */ /* 0x000fc600078e0205 */
[----:B------:R-:W-:-:S04]  /*0700*/  VIMNMX R13, PT, PT, R3, 0x8, PT ;  /* 0x00000008030d7848 */ /* 0x000fc80003fe0100 */
[-C--:B------:R-:W-:Y:S02]  /*0710*/  IABS R7, R13.reuse ;  /* 0x0000000d00077213 */ /* 0x080fe40000000000 */
[----:B------:R-:W-:Y:S02]  /*0720*/  IABS R4, R13 ;  /* 0x0000000d00047213 */ /* 0x000fe40000000000 */
[----:B------:R-:W1:Y:S08]  /*0730*/  I2F.RP R0, R7 ;  /* 0x0000000700007306 */ /* 0x000e700000209400 */
[----:B-1----:R-:W1:Y:S02]  /*0740*/  MUFU.RCP R0, R0 ;  /* 0x0000000000007308 */ /* 0x002e640000001000 */
[----:B-1----:R-:W-:-:S02]  /*0750*/  VIADD R3, R0, 0xffffffe ;  /* 0x0ffffffe00037836 */ /* 0x002fc40000000000 */
[----:B------:R-:W-:-:S04]  /*0760*/  IMAD.MOV R0, RZ, RZ, -R4 ;  /* 0x000000ffff007224 */ /* 0x000fc800078e0a04 */
[----:B------:R-:W1:Y:S08]  /*0770*/  I2F.RP R4, R11 ;  /* 0x0000000b00047306 */ /* 0x000e700000209400 */
[----:B------:R-:W2:Y:S08]  /*0780*/  F2I.FTZ.U32.TRUNC.NTZ R3, R3 ;  /* 0x0000000300037305 */ /* 0x000eb0000021f000 */
[----:B-1----:R-:W1:Y:S01]  /*0790*/  MUFU.RCP R4, R4 ;  /* 0x0000000400047308 */ /* 0x002e620000001000 */
[----:B--2---:R-:W-:-:S04]  /*07a0*/  IMAD.MOV R9, RZ, RZ, -R3 ;  /* 0x000000ffff097224 */ /* 0x004fc800078e0a03 */
[----:B------:R-:W-:Y:S01]  /*07b0*/  IMAD.MOV.U32 R2, RZ, RZ, R9 ;  /* 0x000000ffff027224 */ /* 0x000fe200078e0009 */
[----:B------:R-:W-:-:S03]  /*07c0*/  IABS R9, R8 ;  /* 0x0000000800097213 */ /* 0x000fc60000000000 */
[----:B------:R-:W-:Y:S02]  /*07d0*/  IMAD R5, R2, R7, RZ ;  /* 0x0000000702057224 */ /* 0x000fe400078e02ff */
[----:B------:R-:W-:-:S04]  /*07e0*/  IMAD.MOV.U32 R2, RZ, RZ, RZ ;  /* 0x000000ffff027224 */ /* 0x000fc800078e00ff */
[----:B------:R-:W-:-:S06]  /*07f0*/  IMAD.HI.U32 R2, R3, R5, R2 ;  /* 0x0000000503027227 */ /* 0x000fcc00078e0002 */
[----:B------:R-:W-:-:S04]  /*0800*/  IMAD.HI.U32 R2, R2, R9, RZ ;  /* 0x0000000902027227 */ /* 0x000fc800078e00ff */
[----:B------:R-:W-:Y:S01]  /*0810*/  IMAD R0, R2, R0, R9 ;  /* 0x0000000002007224 */ /* 0x000fe200078e0209 */
[----:B------:R-:W-:-:S04]  /*0820*/  SHF.R.U32.HI R9, RZ, 0x7, R104 ;  /* 0x00000007ff097819 */ /* 0x000fc80000011668 */
[----:B------:R-:W-:Y:S02]  /*0830*/  ISETP.GT.U32.AND P2, PT, R7, R0, PT ;  /* 0x000000000700720c */ /* 0x000fe40003f44070 */
[----:B------:R-:W-:-:S11]  /*0840*/  SGXT.U32 R9, R9, 0x1 ;  /* 0x000000010909781a */ /* 0x000fd60000000000 */
[----:B------:R-:W-:Y:S02]  /*0850*/  @!P2 IMAD.IADD R0, R0, 0x1, -R7 ;  /* 0x000000010000a824 */ /* 0x000fe400078e0a07 */
[----:B------:R-:W-:Y:S01]  /*0860*/  @!P2 VIADD R2, R2, 0x1 ;  /* 0x000000010202a836 */ /* 0x000fe20000000000 */
[----:B------:R-:W-:Y:S02]  /*0870*/  ISETP.NE.AND P2, PT, R13, RZ, PT ;  /* 0x000000ff0d00720c */ /* 0x000fe40003f45270 */
[----:B------:R-:W-:Y:S02]  /*0880*/  ISETP.GE.U32.AND P0, PT, R0, R7, PT ;  /* 0x000000070000720c */ /* 0x000fe40003f06070 */
[----:B------:R-:W-:-:S04]  /*0890*/  LOP3.LUT R0, R8, R13, RZ, 0x3c, !PT ;  /* 0x0000000d08007212 */ /* 0x000fc800078e3cff */
[----:B------:R-:W-:-:S07]  /*08a0*/  ISETP.GE.AND P3, PT, R0, RZ, PT ;  /* 0x000000ff0000720c */ /* 0x000fce0003f66270 */
[----:B------:R-:W-:-:S04]  /*08b0*/  @P0 VIADD R2, R2, 0x1 ;  /* 0x0000000102020836 */ /* 0x000fc80000000000 */
[----:B------:R-:W-:Y:S02]  /*08c0*/  IMAD.MOV.U32 R10, RZ, RZ, R2 ;  /* 0x000000ffff0a7224 */ /* 0x000fe400078e0002 */
[----:B-1----:R-:W-:Y:S02]  /*08d0*/  VIADD R2, R4, 0xffffffe ;  /* 0x0ffffffe04027836 */ /* 0x002fe40000000000 */
[----:B------:R-:W-:Y:S01]  /*08e0*/  @!P3 IMAD.MOV R10, RZ, RZ, -R10 ;  /* 0x000000ffff0ab224 */ /* 0x000fe200078e0a0a */
[----:B------:R-:W-:Y:S01]  /*08f0*/  @!P2 LOP3.LUT R10, RZ, R13, RZ, 0x33, !PT ;  /* 0x0000000dff0aa212 */ /* 0x000fe200078e33ff */
[----:B------:R1:W2:Y:S04]  /*0900*/  F2I.FTZ.U32.TRUNC.NTZ R3, R2 ;  /* 0x0000000200037305 */ /* 0x0002a8000021f000 */
[----:B------:R-:W-:-:S04]  /*0910*/  IMAD.MOV R0, RZ, RZ, -R10 ;  /* 0x000000ffff007224 */ /* 0x000fc800078e0a0a */
[----:B------:R-:W-:Y:S01]  /*0920*/  IMAD R0, R13, R0, R8 ;  /* 0x000000000d007224 */ /* 0x000fe200078e0208 */
[----:B------:R-:W3:Y:S01]  /*0930*/  I2F.RP R4, R20 ;  /* 0x0000001400047306 */ /* 0x000ee20000209400 */
[----:B-1----:R-:W-:Y:S02]  /*0940*/  IMAD.MOV.U32 R2, RZ, RZ, RZ ;  /* 0x000000ffff027224 */ /* 0x002fe400078e00ff */
[----:B------:R-:W-:Y:S02]  /*0950*/  IMAD.IADD R5, R6, 0x1, R0 ;  /* 0x0000000106057824 */ /* 0x000fe400078e0200 */
[----:B--2---:R-:W-:Y:S02]  /*0960*/  IMAD.MOV R7, RZ, RZ, -R3 ;  /* 0x000000ffff077224 */ /* 0x004fe400078e0a03 */
[----:B------:R-:W-:Y:S02]  /*0970*/  IMAD R102, R5, 0x40, R52 ;  /* 0x0000004005667824 */ /* 0x000fe400078e0234 */
[----:B------:R-:W-:-:S03]  /*0980*/  IMAD.MOV.U32 R0, RZ, RZ, R7 ;  /* 0x000000ffff007224 */ /* 0x000fc600078e0007 */
[----:B------:R-:W-:Y:S01]  /*0990*/  IABS R8, R102 ;  /* 0x0000006600087213 */ /* 0x000fe20000000000 */
[----:B------:R-:W-:Y:S01]  /*09a0*/  IMAD R5, R0, R11, RZ ;  /* 0x0000000b00057224 */ /* 0x000fe200078e02ff */
[----:B---3--:R-:W1:Y:S01]  /*09b0*/  MUFU.RCP R4, R4 ;  /* 0x0000000400047308 */ /* 0x008e620000001000 */
[----:B------:R-:W-:Y:S01]  /*09c0*/  IMAD.SHL.U32 R0, R10, 0x20, RZ ;  /* 0x000000200a007824 */ /* 0x000fe200078e00ff */
[----:B------:R-:W-:Y:S01]  /*09d0*/  ISETP.GE.AND P3, PT, R102, RZ, PT ;  /* 0x000000ff6600720c */ /* 0x000fe20003f66270 */
[----:B------:R-:W-:-:S03]  /*09e0*/  IMAD.HI.U32 R2, R3, R5, R2 ;  /* 0x0000000503027227 */ /* 0x000fc600078e0002 */
[----:B------:R-:W-:-:S03]  /*09f0*/  LOP3.LUT R22, R0, R9, RZ, 0xfc, !PT ;  /* 0x0000000900167212 */ /* 0x000fc600078efcff */
[----:B------:R-:W-:Y:S01]  /*0a00*/  IMAD.HI.U32 R2, R2, R8, RZ ;  /* 0x0000000802027227 */ /* 0x000fe200078e00ff */
[----:B------:R-:W-:-:S03]  /*0a10*/  IABS R23, R22 ;  /* 0x0000001600177213 */ /* 0x000fc60000000000 */
[----:B------:R-:W-:-:S04]  /*0a20*/  IMAD.MOV R2, RZ, RZ, -R2 ;  /* 0x000000ffff027224 */ /* 0x000fc800078e0a02 */
[C---:B------:R-:W-:Y:S02]  /*0a30*/  IMAD R8, R11.reuse, R2, R8 ;  /* 0x000000020b087224 */ /* 0x040fe400078e0208 */
[----:B-1----:R-:W-:Y:S01]  /*0a40*/  VIADD R6, R4, 0xffffffe ;  /* 0x0ffffffe04067836 */ /* 0x002fe20000000000 */
[----:B------:R-:W1:Y:S02]  /*0a50*/  LDC.64 R2, c[0x0][0x3a8] ;  /* 0x0000ea00ff027b82 */ /* 0x000e640000000a00 */
[----:B------:R-:W-:Y:S01]  /*0a60*/  ISETP.GT.U32.AND P0, PT, R11, R8, PT ;  /* 0x000000080b00720c */ /* 0x000fe20003f04070 */
[----:B------:R2:W3:Y:S05]  /*0a70*/  F2I.FTZ.U32.TRUNC.NTZ R7, R6 ;  /* 0x0000000600077305 */ /* 0x0004ea000021f000 */
[----:B------:R-:W5:Y:S01]  /*0a80*/  LDC.64 R4, c[0x0][0x3a0] ;  /* 0x0000e800ff047b82 */ /* 0x000f620000000a00 */
[----:B--2---:R-:W-:-:S06]  /*0a90*/  IMAD.MOV.U32 R6, RZ, RZ, RZ ;  /* 0x000000ffff067224 */ /* 0x004fcc00078e00ff */
[----:B------:R-:W-:Y:S01]  /*0aa0*/  @!P0 IMAD.IADD R8, R8, 0x1, -R11 ;  /* 0x0000000108088824 */ /* 0x000fe200078e0a0b */
[----:B------:R-:W-:Y:S01]  /*0ab0*/  ISETP.NE.AND P0, PT, R32, RZ, PT ;  /* 0x000000ff2000720c */ /* 0x000fe20003f05270 */
[----:B---3--:R-:W-:-:S03]  /*0ac0*/  IMAD.MOV R21, RZ, RZ, -R7 ;  /* 0x000000ffff157224 */ /* 0x008fc600078e0a07 */
[----:B------:R-:W-:Y:S01]  /*0ad0*/  ISETP.GT.U32.AND P2, PT, R11, R8, PT ;  /* 0x000000080b00720c */ /* 0x000fe20003f44070 */
[----:B------:R-:W-:Y:S02]  /*0ae0*/  IMAD R21, R21, R20, RZ ;  /* 0x0000001415157224 */ /* 0x000fe400078e02ff */
[----:B-1----:R-:W-:Y:S02]  /*0af0*/  IMAD R17, R103, R2, RZ ;  /* 0x0000000267117224 */ /* 0x002fe400078e02ff */
[----:B------:R-:W-:-:S04]  /*0b00*/  IMAD.HI.U32 R21, R7, R21, R6 ;  /* 0x0000001507157227 */ /* 0x000fc800078e0006 */
[----:B------:R-:W-:Y:S02]  /*0b10*/  IMAD.SHL.U32 R6, R54, 0x200000, RZ ;  /* 0x0020000036067824 */ /* 0x000fe400078e00ff */
[----:B------:R-:W-:Y:S02]  /*0b20*/  IMAD R37, R2, 0x4, R17 ;  /* 0x0000000402257824 */ /* 0x000fe400078e0211 */
[----:B------:R-:W-:Y:S01]  /*0b30*/  @!P2 IMAD.IADD R8, R8, 0x1, -R11 ;  /* 0x000000010808a824 */ /* 0x000fe200078e0a0b */
[----:B------:R-:W-:Y:S01]  /*0b40*/  LOP3.LUT R7, R6, 0x600000, RZ, 0xc0, !PT ;  /* 0x0060000006077812 */ /* 0x000fe200078ec0ff */
[----:B------:R-:W-:Y:S01]  /*0b50*/  IMAD R19, R2, 0x4, R37 ;  /* 0x0000000402137824 */ /* 0x000fe200078e0225 */
[----:B------:R-:W-:Y:S01]  /*0b60*/  LOP3.LUT P2, RZ, R104, 0xff, RZ, 0xc0, !PT ;  /* 0x000000ff68ff7812 */ /* 0x000fe2000784c0ff */
[----:B------:R-:W-:Y:S01]  /*0b70*/  IMAD.MOV.U32 R56, RZ, RZ, R8 ;  /* 0x000000ffff387224 */ /* 0x000fe200078e0008 */
[----:B------:R-:W-:Y:S01]  /*0b80*/  R2UR UR5, R7 ;  /* 0x00000000070572ca */ /* 0x000fe200000e0000 */
[----:B------:R-:W-:-:S02]  /*0b90*/  IMAD.SHL.U32 R8, R54, 0x4, RZ ;  /* 0x0000000436087824 */ /* 0x000fc400078e00ff */
[----:B-----5:R-:W-:Y:S02]  /*0ba0*/  VIADD R106, R4, 0x7f ;  /* 0x0000007f046a7836 */ /* 0x020fe40000000000 */
[----:B------:R-:W-:Y:S01]  /*0bb0*/  IMAD.HI.U32 R6, R21, R23, RZ ;  /* 0x0000001715067227 */ /* 0x000fe200078e00ff */
[----:B------:R-:W-:-:S03]  /*0bc0*/  LOP3.LUT R8, R8, 0x10, RZ, 0xc0, !PT ;  /* 0x0000001008087812 */ /* 0x000fc600078ec0ff */
[----:B------:R-:W-:Y:S01]  /*0bd0*/  IMAD R39, R2, 0x4, R19 ;  /* 0x0000000402277824 */ /* 0x000fe200078e0213 */
[----:B------:R-:W-:Y:S01]  /*0be0*/  R2UR UR11, R8 ;  /* 0x00000000080b72ca */ /* 0x000fe200000e0000 */
[----:B------:R-:W-:Y:S01]  /*0bf0*/  @!P3 IMAD.MOV R56, RZ, RZ, -R56 ;  /* 0x000000ffff38b224 */ /* 0x000fe200078e0a38 */
[----:B------:R-:W-:Y:S01]  /*0c00*/  @!P0 LOP3.LUT R56, RZ, R32, RZ, 0x33, !PT ;  /* 0x00000020ff388212 */ /* 0x000fe200078e33ff */
[----:B------:R-:W-:Y:S01]  /*0c10*/  IMAD.MOV R6, RZ, RZ, -R6 ;  /* 0x000000ffff067224 */ /* 0x000fe200078e0a06 */
[----:B------:R-:W-:Y:S01]  /*0c20*/  ISETP.GT.AND P0, PT, R106, 0x7f, PT ;  /* 0x0000007f6a00780c */ /* 0x000fe20003f04270 */
[----:B------:R-:W-:Y:S02]  /*0c30*/  IMAD R67, R2, 0x4, R39 ;  /* 0x0000000402437824 */ /* 0x000fe400078e0227 */
[----:B------:R-:W-:Y:S01]  /*0c40*/  IMAD R23, R20, R6, R23 ;  /* 0x0000000614177224 */ /* 0x000fe200078e0217 */
[----:B------:R-:W-:Y:S01]  /*0c50*/  ISETP.LT.AND P4, PT, R153, R4, P0 ;  /* 0x000000049900720c */ /* 0x000fe20000781270 */
[----:B------:R-:W-:-:S02]  /*0c60*/  IMAD R56, R56, R5, RZ ;  /* 0x0000000538387224 */ /* 0x000fc400078e02ff */
[----:B------:R-:W-:Y:S02]  /*0c70*/  IMAD R65, R2, 0x4, R67 ;  /* 0x0000000402417824 */ /* 0x000fe400078e0243 */
[----:B------:R-:W-:Y:S01]  /*0c80*/  UIADD3 UR11, UPT, UPT, UR11, UR5, UR9 ;  /* 0x000000050b0b7290 */ /* 0x000fe2000fffe009 */
[----:B----4-:R-:W-:Y:S11]  /*0c90*/  @P1 BRA `(.L_x_5) ;  /* 0x0000000000181947 */ /* 0x010ff60003800000 */
[----:B------:R-:W-:Y:S01]  /*0ca0*/  ELECT P3, URZ, PT ;  /* 0x0000000000ff782f */ /* 0x000fe20003860000 */
[----:B------:R-:W-:Y:S01]  /*0cb0*/  IMAD.MOV.U32 R5, RZ, RZ, 0x1 ;  /* 0x00000001ff057424 */ /* 0x000fe200078e00ff */
[----:B------:R-:W-:Y:S01]  /*0cc0*/  UMOV UR5, 0x40 ;  /* 0x0000004000057882 */ /* 0x000fe20000000000 */
[----:B------:R-:W-:Y:S01]  /*0cd0*/  UVIRTCOUNT.DEALLOC.SMPOOL 0x80 ;  /* 0x000000800000784c */ /* 0x000fe20000000000 */
[----:B------:R-:W-:-:S09]  /*0ce0*/  ULEA UR5, UR4, UR5, 0x18 ;  /* 0x0000000504057291 */ /* 0x000fd2000f8ec0ff */
[----:B------:R1:W-:Y:S03]  /*0cf0*/  @P3 STS.U8 [UR5], R5 ;  /* 0x00000005ff003988 */ /* 0x0003e60008000005 */
.L_x_5:
[----:B------:R-:W-:Y:S01]  /*0d00*/  STTM.16dp32bit_t0_t15.x8 tmem[UR11], RZ ;  /* 0x000000ff000079ed */ /* 0x000fe2000898000b */
[----:B------:R-:W-:Y:S01]  /*0d10*/  STTM.16dp32bit_t16_t31.x8 tmem[UR11+0x8], RZ ;  /* 0x000008ff000079ed */ /* 0x000fe200089a000b */
[----:B------:R-:W2:Y:S02]  /*0d20*/  FENCE.VIEW.ASYNC.T ;  /* 0x00000000000073c6 */ /* 0x000ea40000000200 */
[----:B--2---:R-:W-:Y:S01]  /*0d30*/  VOTEU.ALL UP0, P2 ;  /* 0x0000000000ff7886 */ /* 0x004fe20001000000 */
[----:B------:R-:W-:Y:S01]  /*0d40*/  VOTEU.ALL UP1, P2 ;  /* 0x0000000000ff7886 */ /* 0x000fe20001020000 */
[----:B------:R-:W-:Y:S01]  /*0d50*/  IMAD R63, R2, 0x4, R65 ;  /* 0x00000004023f7824 */ /* 0x000fe200078e0241 */
[----:B------:R-:W-:Y:S01]  /*0d60*/  ISETP.LT.AND P3, PT, R151, R4, P0 ;  /* 0x000000049700720c */ /* 0x000fe20000761270 */
[----:B------:R-:W-:Y:S01]  /*0d70*/  IMAD.SHL.U32 R100, R56, 0x2, RZ ;  /* 0x0000000238647824 */ /* 0x000fe200078e00ff */
[----:B------:R-:W-:-:S04]  /*0d80*/  @!UP0 UIADD3 UR4, UPT, UPT, -UR7, 0x100000, URZ ;  /* 0x0010000007048890 */ /* 0x000fc8000fffe1ff */
[----:B------:R-:W-:Y:S02]  /*0d90*/  @!UP0 USHF.L.U32 UR5, UR4, 0xb, URZ ;  /* 0x0000000b04058899 */ /* 0x000fe400080006ff */
[----:B------:R-:W-:Y:S01]  /*0da0*/  @!UP0 USHF.L.U32 UR4, UR4, 0x1, URZ ;  /* 0x0000000104048899 */ /* 0x000fe200080006ff */
[----:B------:R-:W-:Y:S01]  /*0db0*/  BAR.SYNC.DEFER_BLOCKING 0x0 ;  /* 0x0000000000007b1d */ /* 0x000fe20000010000 */
[----:B------:R-:W-:Y:S01]  /*0dc0*/  IMAD R61, R2, 0x4, R63 ;  /* 0x00000004023d7824 */ /* 0x000fe200078e023f */
[----:B------:R-:W-:-:S03]  /*0dd0*/  IADD3 R46, P5, PT, R100, UR16, RZ ;  /* 0x00000010642e7c10 */ /* 0x000fc6000ffbe0ff */
[----:B------:R-:W-:Y:S01]  /*0de0*/  IMAD R59, R2, 0x4, R61 ;  /* 0x00000004023b7824 */ /* 0x000fe200078e023d */
[----:B------:R-:W-:-:S03]  /*0df0*/  LEA.HI.X.SX32 R32, R56, UR17, 0x1, P5 ;  /* 0x0000001138207c11 */ /* 0x000fc6000a8f0eff */
[C---:B------:R-:W-:Y:S01]  /*0e00*/  IMAD R55, R2.reuse, 0x4, R59 ;  /* 0x0000000402377824 */ /* 0x040fe200078e023b */
[-C--:B------:R-:W-:Y:S02]  /*0e10*/  LEA R8, P6, R63, R46.reuse, 0x1 ;  /* 0x0000002e3f087211 */ /* 0x080fe400078c08ff */
[----:B------:R-:W-:Y:S01]  /*0e20*/  LEA R6, P5, R67, R46, 0x1 ;  /* 0x0000002e43067211 */ /* 0x000fe200078a08ff */
[C---:B------:R-:W-:Y:S01]  /*0e30*/  IMAD R53, R2.reuse, 0x4, R55 ;  /* 0x0000000402357824 */ /* 0x040fe200078e0237 */
[-C--:B------:R-:W-:Y:S02]  /*0e40*/  LEA.HI.X.SX32 R9, R63, R32.reuse, 0x1, P6 ;  /* 0x000000203f097211 */ /* 0x080fe400030f0eff */
[----:B------:R-:W-:Y:S01]  /*0e50*/  LOP3.LUT R147, R103, 0x30, RZ, 0xfc, !PT ;  /* 0x0000003067937812 */ /* 0x000fe200078efcff */
[----:B------:R-:W2:Y:S02]  /*0e60*/  FENCE.VIEW.ASYNC.S ;  /* 0x00000000000073c6 */ /* 0x000ea40000000000 */
[----:B--2---:R2:W3:Y:S02]  /*0e70*/  @!UP1 SYNCS.EXCH.64 URZ, [UR12], UR4 ;  /* 0x000000040cff95b2 */ /* 0x0044e40008000100 */
[----:B---3--:R-:W-:Y:S01]  /*0e80*/  BAR.SYNC.DEFER_BLOCKING 0x0 ;  /* 0x0000000000007b1d */ /* 0x008fe20000010000 */
[----:B------:R-:W-:Y:S01]  /*0e90*/  IMAD R57, R2, 0x4, R53 ;  /* 0x0000000402397824 */ /* 0x000fe200078e0235 */
[----:B------:R-:W-:-:S03]  /*0ea0*/  LEA.HI.X.SX32 R7, R67, R32, 0x1, P5 ;  /* 0x0000002043077211 */ /* 0x000fc600028f0eff */
[----:B-1----:R-:W-:Y:S01]  /*0eb0*/  IMAD R5, R2, 0x4, R57 ;  /* 0x0000000402057824 */ /* 0x002fe200078e0239 */
[----:B------:R-:W-:-:S03]  /*0ec0*/  ISETP.LT.AND P6, PT, R149, R4, P0 ;  /* 0x000000049500720c */ /* 0x000fc600007c1270 */
[----:B------:R-:W-:Y:S01]  /*0ed0*/  IMAD R25, R2, 0x4, R5 ;  /* 0x0000000402197824 */ /* 0x000fe200078e0205 */
[----:B------:R-:W-:Y:S01]  /*0ee0*/  PRMT R171, RZ, 0x7610, R171 ;  /* 0x00007610ffab7816 */ /* 0x000fe200000000ab */
[----:B--2---:R-:W1:Y:S01]  /*0ef0*/  LDCU UR4, c[0x0][0x3b0] ;  /* 0x00007600ff0477ac */ /* 0x004e620008000800 */
[----:B------:R-:W-:Y:S01]  /*0f00*/  LOP3.LUT R143, R103, 0x28, RZ, 0xfc, !PT ;  /* 0x00000028678f7812 */ /* 0x000fe200078efcff */
[----:B------:R2:W3:Y:S01]  /*0f10*/  @P3 LDG.E.U16 R167, desc[UR22][R8.64] ;  /* 0x0000001608a73981 */ /* 0x0004e2000c1e1500 */
[----:B------:R-:W-:-:S03]  /*0f20*/  LEA R10, P3, R59, R46, 0x1 ;  /* 0x0000002e3b0a7211 */ /* 0x000fc600078608ff */
[----:B------:R4:W5:Y:S01]  /*0f30*/  @P4 LDG.E.U16 R169, desc[UR22][R6.64] ;  /* 0x0000001606a94981 */ /* 0x000962000c1e1500 */
[----:B------:R-:W-:Y:S02]  /*0f40*/  LEA.HI.X.SX32 R11, R59, R32, 0x1, P3 ;  /* 0x000000203b0b7211 */ /* 0x000fe400018f0eff */
[----:B------:R-:W-:Y:S02]  /*0f50*/  ISETP.LT.AND P3, PT, R147, R4, P0 ;  /* 0x000000049300720c */ /* 0x000fe40000761270 */
[C---:B--2---:R-:W-:Y:S01]  /*0f60*/  LEA R8, P5, R5.reuse, R46, 0x1 ;  /* 0x0000002e05087211 */ /* 0x044fe200078a08ff */
[----:B------:R2:W3:Y:S01]  /*0f70*/  @P6 LDG.E.U16 R171, desc[UR22][R10.64] ;  /* 0x000000160aab6981 */ /* 0x0004e2000c1e1500 */
[----:B------:R-:W-:Y:S01]  /*0f80*/  PRMT R173, RZ, 0x7610, R173 ;  /* 0x00007610ffad7816 */ /* 0x000fe200000000ad */
[C---:B----4-:R-:W-:Y:S01]  /*0f90*/  IMAD R7, R2.reuse, 0x4, R25 ;  /* 0x0000000402077824 */ /* 0x050fe200078e0219 */
[----:B------:R-:W-:Y:S02]  /*0fa0*/  LEA.HI.X.SX32 R9, R5, R32, 0x1, P5 ;  /* 0x0000002005097211 */ /* 0x000fe400028f0eff */
[----:B------:R-:W-:Y:S01]  /*0fb0*/  ISETP.LT.AND P5, PT, R143, R4, P0 ;  /* 0x000000048f00720c */ /* 0x000fe200007a1270 */
[----:B------:R-:W-:Y:S01]  /*0fc0*/  IMAD R27, R2, 0x4, R7 ;  /* 0x00000004021b7824 */ /* 0x000fe200078e0207 */
[----:B------:R-:W-:-:S03]  /*0fd0*/  LEA R12, P6, R7, R46, 0x1 ;  /* 0x0000002e070c7211 */ /* 0x000fc600078c08ff */
[----:B------:R4:W3:Y:S01]  /*0fe0*/  @P3 LDG.E.U16 R173, desc[UR22][R8.64] ;  /* 0x0000001608ad3981 */ /* 0x0008e2000c1e1500 */
[----:B------:R-:W-:Y:S01]  /*0ff0*/  LEA R6, P3, R53, R46, 0x1 ;  /* 0x0000002e35067211 */ /* 0x000fe200078608ff */
[C---:B------:R-:W-:Y:S01]  /*1000*/  IMAD R5, R2.reuse, 0x4, R27 ;  /* 0x0000000402057824 */ /* 0x040fe200078e021b */
[-C--:B------:R-:W-:Y:S02]  /*1010*/  LEA.HI.X.SX32 R13, R7, R32.reuse, 0x1, P6 ;  /* 0x00000020070d7211 */ /* 0x080fe400030f0eff */
[----:B------:R-:W-:Y:S01]  /*1020*/  PRMT R177, RZ, 0x7610, R177 ;  /* 0x00007610ffb17816 */ /* 0x000fe200000000b1 */
[C---:B------:R-:W-:Y:S01]  /*1030*/  IMAD R29, R2.reuse, 0x4, R5 ;  /* 0x00000004021d7824 */ /* 0x040fe200078e0205 */
[C---:B------:R-:W-:Y:S02]  /*1040*/  LOP3.LUT R145, R103.reuse, 0x38, RZ, 0xfc, !PT ;  /* 0x0000003867917812 */ /* 0x040fe400078efcff */
[----:B------:R-:W-:Y:S02]  /*1050*/  LOP3.LUT R141, R103, 0x40, RZ, 0xfc, !PT ;  /* 0x00000040678d7812 */ /* 0x000fe400078efcff */
[----:B------:R-:W-:Y:S01]  /*1060*/  LEA.HI.X.SX32 R7, R53, R32, 0x1, P3 ;  /* 0x0000002035077211 */ /* 0x000fe200018f0eff */
[----:B--2---:R-:W-:Y:S01]  /*1070*/  IMAD R11, R2, 0x4, R29 ;  /* 0x00000004020b7824 */ /* 0x004fe200078e021d */
[----:B------:R-:W-:-:S02]  /*1080*/  ISETP.LT.AND P4, PT, R145, R4, P0 ;  /* 0x000000049100720c */ /* 0x000fc40000781270 */
[----:B------:R-:W-:Y:S01]  /*1090*/  ISETP.LT.AND P3, PT, R141, R4, P0 ;  /* 0x000000048d00720c */ /* 0x000fe20000761270 */
[----:B------:R-:W2:Y:S01]  /*10a0*/  @P5 LDG.E.U16 R177, desc[UR22][R6.64] ;  /* 0x0000001606b15981 */ /* 0x000ea2000c1e1500 */
[C---:B----4-:R-:W-:Y:S01]  /*10b0*/  LEA R8, P5, R5.reuse, R46, 0x1 ;  /* 0x0000002e05087211 */ /* 0x050fe200078a08ff */
[C---:B------:R-:W-:Y:S01]  /*10c0*/  IMAD R31, R2.reuse, 0x4, R11 ;  /* 0x00000004021f7824 */ /* 0x040fe200078e020b */
[----:B------:R-:W-:Y:S02]  /*10d0*/  PRMT R175, RZ, 0x7610, R175 ;  /* 0x00007610ffaf7816 */ /* 0x000fe400000000af */
[----:B------:R-:W-:Y:S01]  /*10e0*/  LEA.HI.X.SX32 R9, R5, R32, 0x1, P5 ;  /* 0x0000002005097211 */ /* 0x000fe200028f0eff */
[C---:B------:R-:W-:Y:S01]  /*10f0*/  IMAD R5, R2.reuse, 0x4, R31 ;  /* 0x0000000402057824 */ /* 0x040fe200078e021f */
[----:B------:R-:W-:Y:S02]  /*1100*/  PRMT R181, RZ, 0x7610, R181 ;  /* 0x00007610ffb57816 */ /* 0x000fe400000000b5 */
[C---:B------:R-:W-:Y:S01]  /*1110*/  LOP3.LUT R139, R103.reuse, 0x48, RZ, 0xfc, !PT ;  /* 0x00000048678b7812 */ /* 0x040fe200078efcff */
[----:B------:R-:W-:Y:S01]  /*1120*/  IMAD R41, R2, 0x4, R5 ;  /* 0x0000000402297824 */ /* 0x000fe200078e0205 */
[----:B------:R-:W-:Y:S01]  /*1130*/  LOP3.LUT R137, R103, 0x50, RZ, 0xfc, !PT ;  /* 0x0000005067897812 */ /* 0x000fe200078efcff */
[----:B------:R4:W2:Y:S01]  /*1140*/  @P4 LDG.E.U16 R175, desc[UR22][R12.64] ;  /* 0x000000160caf4981 */ /* 0x0008a2000c1e1500 */
[----:B------:R-:W-:-:S03]  /*1150*/  ISETP.LT.AND P4, PT, R139, R4, P0 ;  /* 0x000000048b00720c */ /* 0x000fc60000781270 */
[----:B------:R-:W2:Y:S01]  /*1160*/  @P3 LDG.E.U16 R181, desc[UR22][R8.64] ;  /* 0x0000001608b53981 */ /* 0x000ea2000c1e1500 */
[----:B------:R-:W-:Y:S02]  /*1170*/  ISETP.LT.AND P3, PT, R137, R4, P0 ;  /* 0x000000048900720c */ /* 0x000fe40000761270 */
[-C--:B------:R-:W-:Y:S01]  /*1180*/  LEA R10, P6, R11, R46.reuse, 0x1 ;  /* 0x0000002e0b0a7211 */ /* 0x080fe200078c08ff */
[----:B----4-:R-:W-:Y:S01]  /*1190*/  IMAD R13, R2, 0x4, R41 ;  /* 0x00000004020d7824 */ /* 0x010fe200078e0229 */
[----:B------:R-:W-:-:S03]  /*11a0*/  LEA R6, P5, R5, R46, 0x1 ;  /* 0x0000002e05067211 */ /* 0x000fc600078a08ff */
[C---:B------:R-:W-:Y:S01]  /*11b0*/  IMAD R43, R2.reuse, 0x4, R13 ;  /* 0x00000004022b7824 */ /* 0x040fe200078e020d */
[----:B------:R-:W-:Y:S02]  /*11c0*/  PRMT R179, RZ, 0x7610, R179 ;  /* 0x00007610ffb37816 */ /* 0x000fe400000000b3 */
[----:B------:R-:W-:Y:S02]  /*11d0*/  PRMT R183, RZ, 0x7610, R183 ;  /* 0x00007610ffb77816 */ /* 0x000fe400000000b7 */
[-C--:B------:R-:W-:Y:S02]  /*11e0*/  LEA.HI.X.SX32 R11, R11, R32.reuse, 0x1, P6 ;  /* 0x000000200b0b7211 */ /* 0x080fe400030f0eff */
[----:B------:R-:W-:Y:S01]  /*11f0*/  LEA.HI.X.SX32 R7, R5, R32, 0x1, P5 ;  /* 0x0000002005077211 */ /* 0x000fe200028f0eff */
[C---:B------:R-:W-:Y:S01]  /*1200*/  IMAD R5, R2.reuse, 0x4, R43 ;  /* 0x0000000402057824 */ /* 0x040fe200078e022b */
[----:B------:R-:W-:Y:S01]  /*1210*/  LOP3.LUT R135, R103, 0x58, RZ, 0xfc, !PT ;  /* 0x0000005867877812 */ /* 0x000fe200078efcff */
[----:B------:R4:W2:Y:S02]  /*1220*/  @P4 LDG.E.U16 R179, desc[UR22][R10.64] ;  /* 0x000000160ab34981 */ /* 0x0008a4000c1e1500 */
[----:B------:R-:W-:-:S02]  /*1230*/  IMAD R45, R2, 0x4, R5 ;  /* 0x00000004022d7824 */ /* 0x000fc400078e0205 */
[----:B------:R0:W2:Y:S01]  /*1240*/  @P3 LDG.E.U16 R183, desc[UR22][R6.64] ;  /* 0x0000001606b73981 */ /* 0x0000a2000c1e1500 */
[----:B------:R-:W-:Y:S02]  /*1250*/  LOP3.LUT R133, R103, 0x60, RZ, 0xfc, !PT ;  /* 0x0000006067857812 */ /* 0x000fe400078efcff */
[----:B------:R-:W-:Y:S02]  /*1260*/  ISETP.LT.AND P4, PT, R135, R4, P0 ;  /* 0x000000048700720c */ /* 0x000fe40000781270 */
[----:B----4-:R-:W-:-:S04]  /*1270*/  LEA R10, P3, R5, R46, 0x1 ;  /* 0x0000002e050a7211 */ /* 0x010fc800078608ff */
[----:B------:R-:W-:Y:S01]  /*1280*/  LEA.HI.X.SX32 R11, R5, R32, 0x1, P3 ;  /* 0x00000020050b7211 */ /* 0x000fe200018f0eff */
[C---:B------:R-:W-:Y:S01]  /*1290*/  IMAD R5, R2.reuse, 0x4, R45 ;  /* 0x0000000402057824 */ /* 0x040fe200078e022d */
[----:B------:R-:W-:Y:S02]  /*12a0*/  ISETP.LT.AND P5, PT, R133, R4, P0 ;  /* 0x000000048500720c */ /* 0x000fe400007a1270 */
[C---:B------:R-:W-:Y:S01]  /*12b0*/  LEA R8, P6, R13.reuse, R46, 0x1 ;  /* 0x0000002e0d087211 */ /* 0x040fe200078c08ff */
[C---:B------:R-:W-:Y:S01]  /*12c0*/  IMAD R47, R2.reuse, 0x4, R5 ;  /* 0x00000004022f7824 */ /* 0x040fe200078e0205 */
[----:B------:R-:W-:Y:S02]  /*12d0*/  PRMT R185, RZ, 0x7610, R185 ;  /* 0x00007610ffb97816 */ /* 0x000fe400000000b9 */
[----:B------:R-:W-:Y:S01]  /*12e0*/  LEA.HI.X.SX32 R9, R13, R32, 0x1, P6 ;  /* 0x000000200d097211 */ /* 0x000fe200030f0eff */
[----:B0-----:R-:W-:Y:S01]  /*12f0*/  IMAD R7, R2, 0x4, R47 ;  /* 0x0000000402077824 */ /* 0x001fe200078e022f */
[----:B------:R-:W-:-:S03]  /*1300*/  PRMT R187, RZ, 0x7610, R187 ;  /* 0x00007610ffbb7816 */ /* 0x000fc600000000bb */
[----:B------:R0:W4:Y:S01]  /*1310*/  @P4 LDG.E.U16 R185, desc[UR22][R8.64] ;  /* 0x0000001608b94981 */ /* 0x000122000c1e1500 */
[C---:B------:R-:W-:Y:S01]  /*1320*/  IMAD R51, R2.reuse, 0x4, R7 ;  /* 0x0000000402337824 */ /* 0x040fe200078e0207 */
[C---:B------:R-:W-:Y:S02]  /*1330*/  LOP3.LUT R131, R103.reuse, 0x68, RZ, 0xfc, !PT ;  /* 0x0000006867837812 */ /* 0x040fe400078efcff */
[----:B------:R-:W-:Y:S01]  /*1340*/  LOP3.LUT R127, R103, 0x78, RZ, 0xfc, !PT ;  /* 0x00000078677f7812 */ /* 0x000fe200078efcff */
[----:B------:R1:W2:Y:S01]  /*1350*/  @P5 LDG.E.U16 R187, desc[UR22][R10.64] ;  /* 0x000000160abb5981 */ /* 0x0002a2000c1e1500 */
[----:B------:R-:W-:Y:S01]  /*1360*/  IMAD R69, R2, 0x4, R51 ;  /* 0x0000000402457824 */ /* 0x000fe200078e0233 */
[----:B0-----:R-:W-:Y:S02]  /*1370*/  LEA R8, P4, R5, R46, 0x1 ;  /* 0x0000002e05087211 */ /* 0x001fe400078808ff */
[----:B------:R-:W-:Y:S02]  /*1380*/  LOP3.LUT R129, R103, 0x70, RZ, 0xfc, !PT ;  /* 0x0000007067817812 */ /* 0x000fe400078efcff */
[----:B------:R-:W-:-:S02]  /*1390*/  LEA.HI.X.SX32 R9, R5, R32, 0x1, P4 ;  /* 0x0000002005097211 */ /* 0x000fc400020f0eff */
[----:B-1----:R-:W-:Y:S02]  /*13a0*/  LEA R10, P6, R7, R46, 0x1 ;  /* 0x0000002e070a7211 */ /* 0x002fe400078c08ff */
[-C--:B------:R-:W-:Y:S02]  /*13b0*/  ISETP.LT.AND P5, PT, R131, R4.reuse, P0 ;  /* 0x000000048300720c */ /* 0x080fe400007a1270 */
[----:B------:R-:W-:Y:S02]  /*13c0*/  ISETP.LT.AND P4, PT, R127, R4, P0 ;  /* 0x000000047f00720c */ /* 0x000fe40000781270 */
[----:B------:R-:W-:Y:S02]  /*13d0*/  LEA.HI.X.SX32 R11, R7, R32, 0x1, P6 ;  /* 0x00000020070b7211 */ /* 0x000fe400030f0eff */
[----:B------:R-:W-:Y:S02]  /*13e0*/  ISETP.LT.AND P3, PT, R129, R4, P0 ;  /* 0x000000048100720c */ /* 0x000fe40000761270 */
[----:B------:R-:W-:-:S02]  /*13f0*/  LEA R12, P6, R69, R46, 0x1 ;  /* 0x0000002e450c7211 */ /* 0x000fc400078c08ff */
[----:B------:R-:W-:Y:S02]  /*1400*/  PRMT R191, RZ, 0x7610, R191 ;  /* 0x00007610ffbf7816 */ /* 0x000fe400000000bf */
[----:B------:R-:W-:Y:S02]  /*1410*/  PRMT R193, RZ, 0x7610, R193 ;  /* 0x00007610ffc17816 */ /* 0x000fe400000000c1 */
[----:B------:R-:W-:Y:S02]  /*1420*/  LEA.HI.X.SX32 R13, R69, R32, 0x1, P6 ;  /* 0x00000020450d7211 */ /* 0x000fe400030f0eff */
[C---:B------:R-:W-:Y:S01]  /*1430*/  LOP3.LUT R125, R103.reuse, 0x14, RZ, 0xfc, !PT ;  /* 0x00000014677d7812 */ /* 0x040fe200078efcff */
[----:B------:R-:W2:Y:S01]  /*1440*/  @P5 LDG.E.U16 R191, desc[UR22][R8.64] ;  /* 0x0000001608bf5981 */ /* 0x000ea2000c1e1500 */
[----:B------:R-:W-:Y:S02]  /*1450*/  LOP3.LUT R123, R103, 0x1c, RZ, 0xfc, !PT ;  /* 0x0000001c677b7812 */ /* 0x000fe400078efcff */
[----:B------:R-:W-:Y:S01]  /*1460*/  PRMT R189, RZ, 0x7610, R189 ;  /* 0x00007610ffbd7816 */ /* 0x000fe200000000bd */
[----:B------:R-:W2:Y:S01]  /*1470*/  @P4 LDG.E.U16 R193, desc[UR22][R12.64] ;  /* 0x000000160cc14981 */ /* 0x000ea2000c1e1500 */
[----:B------:R-:W-:-:S02]  /*1480*/  ISETP.LT.AND P5, PT, R125, R4, P0 ;  /* 0x000000047d00720c */ /* 0x000fc400007a1270 */
[----:B------:R-:W-:Y:S02]  /*1490*/  ISETP.LT.AND P4, PT, R123, R4, P0 ;  /* 0x000000047b00720c */ /* 0x000fe40000781270 */
[----:B------:R0:W2:Y:S01]  /*14a0*/  @P3 LDG.E.U16 R189, desc[UR22][R10.64] ;  /* 0x000000160abd3981 */ /* 0x0000a2000c1e1500 */
[-C--:B------:R-:W-:Y:S02]  /*14b0*/  LEA R6, P3, R65, R46.reuse, 0x1 ;  /* 0x0000002e41067211 */ /* 0x080fe400078608ff */
[----:B------:R-:W-:Y:S02]  /*14c0*/  PRMT R110, RZ, 0x7610, R110 ;  /* 0x00007610ff6e7816 */ /* 0x000fe4000000006e */
[----:B------:R-:W-:Y:S02]  /*14d0*/  PRMT R112, RZ, 0x7610, R112 ;  /* 0x00007610ff707816 */ /* 0x000fe40000000070 */
[----:B0-----:R-:W-:Y:S02]  /*14e0*/  LEA R10, P6, R61, R46, 0x1 ;  /* 0x0000002e3d0a7211 */ /* 0x001fe400078c08ff */
[----:B------:R-:W-:-:S02]  /*14f0*/  LEA.HI.X.SX32 R7, R65, R32, 0x1, P3 ;  /* 0x0000002041077211 */ /* 0x000fc400018f0eff */
[----:B------:R-:W-:-:S03]  /*1500*/  LEA.HI.X.SX32 R11, R61, R32, 0x1, P6 ;  /* 0x000000203d0b7211 */ /* 0x000fc600030f0eff */
[----:B------:R0:W2:Y:S04]  /*1510*/  @P5 LDG.E.U16 R110, desc[UR22][R6.64] ;  /* 0x00000016066e5981 */ /* 0x0000a8000c1e1500 */
[----:B------:R-:W2:Y:S01]  /*1520*/  @P4 LDG.E.U16 R112, desc[UR22][R10.64] ;  /* 0x000000160a704981 */ /* 0x000ea2000c1e1500 */
[----:B------:R-:W-:Y:S02]  /*1530*/  LOP3.LUT R119, R103, 0x2c, RZ, 0xfc, !PT ;  /* 0x0000002c67777812 */ /* 0x000fe400078efcff */
[----:B0-----:R-:W-:-:S04]  /*1540*/  LEA R6, P4, R17, R46, 0x1 ;  /* 0x0000002e11067211 */ /* 0x001fc800078808ff */
[----:B------:R-:W-:Y:S02]  /*1550*/  LEA.HI.X.SX32 R7, R17, R32, 0x1, P4 ;  /* 0x0000002011077211 */ /* 0x000fe400020f0eff */
[-C--:B------:R-:W-:Y:S02]  /*1560*/  LEA R24, P4, R25, R46.reuse, 0x1 ;  /* 0x0000002e19187211 */ /* 0x080fe400078808ff */
[----:B------:R-:W-:Y:S02]  /*1570*/  LOP3.LUT R38, R22, 0x4, RZ, 0xfc, !PT ;  /* 0x0000000416267812 */ /* 0x000fe400078efcff */
[----:B------:R-:W-:Y:S02]  /*1580*/  LOP3.LUT R121, R103, 0x24, RZ, 0xfc, !PT ;  /* 0x0000002467797812 */ /* 0x000fe400078efcff */
[----:B------:R-:W-:Y:S02]  /*1590*/  LEA R12, P5, R55, R46, 0x1 ;  /* 0x0000002e370c7211 */ /* 0x000fe400078a08ff */
[----:B------:R-:W-:-:S02]  /*15a0*/  ISETP.LT.AND P6, PT, R119, R4, P0 ;  /* 0x000000047700720c */ /* 0x000fc400007c1270 */
[----:B------:R-:W-:Y:S02]  /*15b0*/  LEA.HI.X.SX32 R25, R25, R32, 0x1, P4 ;  /* 0x0000002019197211 */ /* 0x000fe400020f0eff */
[----:B------:R-:W-:Y:S02]  /*15c0*/  LEA R30, P4, R31, R46, 0x1 ;  /* 0x0000002e1f1e7211 */ /* 0x000fe400078808ff */
[----:B------:R-:W-:Y:S02]  /*15d0*/  LOP3.LUT R36, R22, 0x2, RZ, 0xfc, !PT ;  /* 0x0000000216247812 */ /* 0x000fe400078efcff */
[----:B------:R-:W-:Y:S02]  /*15e0*/  IABS R35, R38 ;  /* 0x0000002600237213 */ /* 0x000fe40000000000 */
[----:B------:R-:W-:Y:S02]  /*15f0*/  ISETP.LT.AND P3, PT, R121, R4, P0 ;  /* 0x000000047900720c */ /* 0x000fe40000761270 */
[----:B------:R-:W-:-:S02]  /*1600*/  LEA.HI.X.SX32 R13, R55, R32, 0x1, P5 ;  /* 0x00000020370d7211 */ /* 0x000fc400028f0eff */
[----:B------:R-:W-:Y:S02]  /*1610*/  LEA R14, P5, R57, R46, 0x1 ;  /* 0x0000002e390e7211 */ /* 0x000fe400078a08ff */
[----:B------:R-:W-:Y:S01]  /*1620*/  LEA.HI.X.SX32 R31, R31, R32, 0x1, P4 ;  /* 0x000000201f1f7211 */ /* 0x000fe200020f0eff */
[----:B------:R-:W-:Y:S01]  /*1630*/  IMAD.HI.U32 R8, R21, R35, RZ ;  /* 0x0000002315087227 */ /* 0x000fe200078e00ff */
[----:B------:R-:W-:Y:S02]  /*1640*/  IABS R9, R36 ;  /* 0x0000002400097213 */ /* 0x000fe40000000000 */
[----:B------:R-:W-:Y:S02]  /*1650*/  LEA R16, P4, R45, R46, 0x1 ;  /* 0x0000002e2d107211 */ /* 0x000fe400078808ff */
[----:B------:R-:W-:Y:S02]  /*1660*/  PRMT R116, RZ, 0x7610, R116 ;  /* 0x00007610ff747816 */ /* 0x000fe40000000074 */
[----:B------:R-:W-:-:S02]  /*1670*/  LEA.HI.X.SX32 R15, R57, R32, 0x1, P5 ;  /* 0x00000020390f7211 */ /* 0x000fc400028f0eff */
[----:B------:R-:W-:Y:S01]  /*1680*/  PRMT R114, RZ, 0x7610, R114 ;  /* 0x00007610ff727816 */ /* 0x000fe20000000072 */
[----:B------:R-:W-:Y:S01]  /*1690*/  IMAD.HI.U32 R5, R21, R9, RZ ;  /* 0x0000000915057227 */ /* 0x000fe200078e00ff */
[----:B------:R-:W-:Y:S01]  /*16a0*/  LEA.HI.X.SX32 R17, R45, R32, 0x1, P4 ;  /* 0x000000202d117211 */ /* 0x000fe200020f0eff */
[----:B------:R-:W2:Y:S01]  /*16b0*/  @P6 LDG.E.U16 R116, desc[UR22][R14.64] ;  /* 0x000000160e746981 */ /* 0x000ea2000c1e1500 */
[-C--:B------:R-:W-:Y:S01]  /*16c0*/  LEA R50, P4, R51, R46.reuse, 0x1 ;  /* 0x0000002e33327211 */ /* 0x080fe200078808ff */
[----:B------:R-:W-:Y:S01]  /*16d0*/  IMAD.MOV R8, RZ, RZ, -R8 ;  /* 0x000000ffff087224 */ /* 0x000fe200078e0a08 */
[----:B------:R-:W-:Y:S01]  /*16e0*/  LEA R26, P6, R27, R46, 0x1 ;  /* 0x0000002e1b1a7211 */ /* 0x000fe200078c08ff */
[----:B------:R-:W-:Y:S01]  /*16f0*/  IMAD.MOV R5, RZ, RZ, -R5 ;  /* 0x000000ffff057224 */ /* 0x000fe200078e0a05 */
[----:B------:R0:W2:Y:S01]  /*1700*/  @P3 LDG.E.U16 R114, desc[UR22][R12.64] ;  /* 0x000000160c723981 */ /* 0x0000a2000c1e1500 */
[----:B------:R-:W-:Y:S01]  /*1710*/  IMAD R35, R20, R8, R35 ;  /* 0x0000000814237224 */ /* 0x000fe200078e0223 */
[----:B------:R-:W-:-:S02]  /*1720*/  LEA.HI.X.SX32 R51, R51, R32, 0x1, P4 ;  /* 0x0000002033337211 */ /* 0x000fc400020f0eff */
[----:B------:R-:W-:Y:S02]  /*1730*/  LEA R8, P5, R19, R46, 0x1 ;  /* 0x0000002e13087211 */ /* 0x000fe400078a08ff */
[----:B------:R-:W-:Y:S01]  /*1740*/  LOP3.LUT R113, R103, 0x44, RZ, 0xfc, !PT ;  /* 0x0000004467717812 */ /* 0x000fe200078efcff */
[----:B------:R-:W-:Y:S01]  /*1750*/  IMAD R5, R20, R5, R9 ;  /* 0x0000000514057224 */ /* 0x000fe200078e0209 */
[----:B------:R-:W-:Y:S02]  /*1760*/  LEA.HI.X.SX32 R27, R27, R32, 0x1, P6 ;  /* 0x000000201b1b7211 */ /* 0x000fe400030f0eff */
[-C--:B0-----:R-:W-:Y:S02]  /*1770*/  LEA R12, P4, R39, R46.reuse, 0x1 ;  /* 0x0000002e270c7211 */ /* 0x081fe400078808ff */
[----:B------:R-:W-:Y:S02]  /*1780*/  LEA R18, P6, R41, R46, 0x1 ;  /* 0x0000002e29127211 */ /* 0x000fe400078c08ff */
[----:B------:R-:W-:-:S02]  /*1790*/  LEA.HI.X.SX32 R9, R19, R32, 0x1, P5 ;  /* 0x0000002013097211 */ /* 0x000fc400028f0eff */
[----:B------:R-:W-:Y:S02]  /*17a0*/  LEA.HI.X.SX32 R13, R39, R32, 0x1, P4 ;  /* 0x00000020270d7211 */ /* 0x000fe400020f0eff */
[----:B------:R-:W-:Y:S02]  /*17b0*/  LEA R28, P5, R29, R46, 0x1 ;  /* 0x0000002e1d1c7211 */ /* 0x000fe400078a08ff */
[----:B------:R-:W-:Y:S02]  /*17c0*/  ISETP.LT.AND P4, PT, R113, R4, P0 ;  /* 0x000000047100720c */ /* 0x000fe40000781270 */
[----:B------:R-:W-:Y:S02]  /*17d0*/  LEA.HI.X.SX32 R19, R41, R32, 0x1, P6 ;  /* 0x0000002029137211 */ /* 0x000fe400030f0eff */
[----:B------:R-:W-:Y:S02]  /*17e0*/  LEA R48, P6, R47, R46, 0x1 ;  /* 0x0000002e2f307211 */ /* 0x000fe400078c08ff */
[----:B------:R-:W-:-:S02]  /*17f0*/  LEA.HI.X.SX32 R29, R29, R32, 0x1, P5 ;  /* 0x000000201d1d7211 */ /* 0x000fc400028f0eff */
[----:B------:R-:W-:Y:S02]  /*1800*/  LEA R14, P5, R43, R46, 0x1 ;  /* 0x0000002e2b0e7211 */ /* 0x000fe400078a08ff */
[C---:B------:R-:W-:Y:S02]  /*1810*/  LOP3.LUT R117, R103.reuse, 0x34, RZ, 0xfc, !PT ;  /* 0x0000003467757812 */ /* 0x040fe400078efcff */
[----:B------:R-:W-:Y:S01]  /*1820*/  LOP3.LUT R115, R103, 0x3c, RZ, 0xfc, !PT ;  /* 0x0000003c67737812 */ /* 0x000fe200078efcff */
[----:B------:R-:W-:Y:S01]  /*1830*/  IMAD R69, R2, 0x4, R69 ;  /* 0x0000000402457824 */ /* 0x000fe200078e0245 */
[----:B------:R-:W-:Y:S02]  /*1840*/  LEA.HI.X.SX32 R49, R47, R32, 0x1, P6 ;  /* 0x000000202f317211 */ /* 0x000fe400030f0eff */
[----:B------:R-:W-:Y:S02]  /*1850*/  PRMT R122, RZ, 0x7610, R122 ;  /* 0x00007610ff7a7816 */ /* 0x000fe4000000007a */
[----:B------:R-:W-:-:S02]  /*1860*/  LEA R10, P6, R37, R46, 0x1 ;  /* 0x0000002e250a7211 */ /* 0x000fc400078c08ff */
[----:B------:R-:W-:Y:S02]  /*1870*/  LEA.HI.X.SX32 R15, R43, R32, 0x1, P5 ;  /* 0x000000202b0f7211 */ /* 0x000fe400028f0eff */
[-C--:B------:R-:W-:Y:S01]  /*1880*/  ISETP.LT.AND P3, PT, R117, R4.reuse, P0 ;  /* 0x000000047500720c */ /* 0x080fe20000761270 */
[----:B------:R-:W2:Y:S01]  /*1890*/  @P4 LDG.E.U16 R122, desc[UR22][R28.64] ;  /* 0x000000161c7a4981 */ /* 0x000ea2000c1e1500 */
[----:B------:R-:W-:Y:S02]  /*18a0*/  ISETP.LT.AND P5, PT, R115, R4, P0 ;  /* 0x000000047300720c */ /* 0x000fe400007a1270 */
[----:B------:R-:W-:Y:S02]  /*18b0*/  LEA.HI.X.SX32 R11, R37, R32, 0x1, P6 ;  /* 0x00000020250b7211 */ /* 0x000fe400030f0eff */
[----:B------:R-:W-:Y:S02]  /*18c0*/  LEA R46, P6, R69, R46, 0x1 ;  /* 0x0000002e452e7211 */ /* 0x000fe400078c08ff */
[----:B------:R-:W-:-:S02]  /*18d0*/  LOP3.LUT R111, R103, 0x4c, RZ, 0xfc, !PT ;  /* 0x0000004c676f7812 */ /* 0x000fc400078efcff */
[----:B------:R-:W-:Y:S02]  /*18e0*/  ISETP.GT.U32.AND P4, PT, R20, R35, PT ;  /* 0x000000231400720c */ /* 0x000fe40003f84070 */
[----:B------:R-:W-:Y:S02]  /*18f0*/  PRMT R118, RZ, 0x7610, R118 ;  /* 0x00007610ff767816 */ /* 0x000fe40000000076 */
[----:B------:R-:W-:Y:S02]  /*1900*/  LEA.HI.X.SX32 R47, R69, R32, 0x1, P6 ;  /* 0x00000020452f7211 */ /* 0x000fe400030f0eff */
[----:B------:R-:W-:Y:S02]  /*1910*/  PRMT R120, RZ, 0x7610, R120 ;  /* 0x00007610ff787816 */ /* 0x000fe40000000078 */
[----:B------:R-:W-:Y:S01]  /*1920*/  ISETP.LT.AND P6, PT, R111, R4, P0 ;  /* 0x000000046f00720c */ /* 0x000fe200007c1270 */
[----:B------:R-:W2:Y:S01]  /*1930*/  @P3 LDG.E.U16 R118, desc[UR22][R24.64] ;  /* 0x0000001618763981 */ /* 0x000ea2000c1e1500 */
[----:B------:R-:W-:-:S02]  /*1940*/  LOP3.LUT R41, R22, 0x6, RZ, 0xfc, !PT ;  /* 0x0000000616297812 */ /* 0x000fc400078efcff */
[C---:B------:R-:W-:Y:S01]  /*1950*/  ISETP.GT.U32.AND P3, PT, R20.reuse, R23, PT ;  /* 0x000000171400720c */ /* 0x040fe20003f64070 */
[----:B------:R0:W2:Y:S01]  /*1960*/  @P5 LDG.E.U16 R120, desc[UR22][R26.64] ;  /* 0x000000161a785981 */ /* 0x0000a2000c1e1500 */
[----:B------:R-:W-:Y:S02]  /*1970*/  ISETP.GT.U32.AND P5, PT, R20, R5, PT ;  /* 0x000000051400720c */ /* 0x000fe40003fa4070 */
[----:B------:R-:W-:Y:S02]  /*1980*/  LOP3.LUT R40, R22, 0x8, RZ, 0xfc, !PT ;  /* 0x0000000816287812 */ /* 0x000fe400078efcff */
[----:B------:R-:W-:Y:S01]  /*1990*/  PRMT R124, RZ, 0x7610, R124 ;  /* 0x00007610ff7c7816 */ /* 0x000fe2000000007c */
[----:B------:R-:W-:Y:S01]  /*19a0*/  @!P4 IMAD.IADD R35, R35, 0x1, -R20 ;  /* 0x000000012323c824 */ /* 0x000fe200078e0a14 */
[----:B------:R-:W-:Y:S02]  /*19b0*/  IABS R34, R41 ;  /* 0x0000002900227213 */ /* 0x000fe40000000000 */
[----:B0-----:R-:W-:-:S02]  /*19c0*/  IABS R27, R40 ;  /* 0x00000028001b7213 */ /* 0x001fc40000000000 */
[----:B------:R0:W2:Y:S01]  /*19d0*/  @P6 LDG.E.U16 R124, desc[UR22][R30.64] ;  /* 0x000000161e7c6981 */ /* 0x0000a2000c1e1500 */
[----:B------:R-:W-:Y:S01]  /*19e0*/  ISETP.GT.U32.AND P6, PT, R20, R35, PT ;  /* 0x000000231400720c */ /* 0x000fe20003fc4070 */
[----:B------:R-:W-:-:S04]  /*19f0*/  IMAD.HI.U32 R32, R21, R34, RZ ;  /* 0x0000002215207227 */ /* 0x000fc800078e00ff */
[----:B------:R-:W-:-:S04]  /*1a00*/  IMAD.HI.U32 R24, R21, R27, RZ ;  /* 0x0000001b15187227 */ /* 0x000fc800078e00ff */
[----:B------:R-:W-:Y:S02]  /*1a10*/  IMAD.MOV R25, RZ, RZ, -R32 ;  /* 0x000000ffff197224 */ /* 0x000fe400078e0a20 */
[--C-:B------:R-:W-:Y:S02]  /*1a20*/  @!P3 IMAD.IADD R23, R23, 0x1, -R20.reuse ;  /* 0x000000011717b824 */ /* 0x100fe400078e0a14 */
[----:B------:R-:W-:Y:S02]  /*1a30*/  @!P5 IMAD.IADD R5, R5, 0x1, -R20 ;  /* 0x000000010505d824 */ /* 0x000fe400078e0a14 */
[----:B------:R-:W-:Y:S01]  /*1a40*/  IMAD.MOV R24, RZ, RZ, -R24 ;  /* 0x000000ffff187224 */ /* 0x000fe200078e0a18 */
[C---:B------:R-:W-:Y:S01]  /*1a50*/  ISETP.GT.U32.AND P3, PT, R20.reuse, R23, PT ;  /* 0x000000171400720c */ /* 0x040fe20003f64070 */
[C---:B------:R-:W-:Y:S01]  /*1a60*/  IMAD R25, R20.reuse, R25, R34 ;  /* 0x0000001914197224 */ /* 0x040fe200078e0222 */
[C---:B------:R-:W-:Y:S01]  /*1a70*/  ISETP.GT.U32.AND P5, PT, R20.reuse, R5, PT ;  /* 0x000000051400720c */ /* 0x040fe20003fa4070 */
[----:B------:R-:W-:-:S02]  /*1a80*/  IMAD R27, R20, R24, R27 ;  /* 0x00000018141b7224 */ /* 0x000fc400078e021b */
[----:B------:R-:W-:Y:S01]  /*1a90*/  @!P6 IMAD.IADD R35, R35, 0x1, -R20 ;  /* 0x000000012323e824 */ /* 0x000fe200078e0a14 */
[C---:B------:R-:W-:Y:S02]  /*1aa0*/  ISETP.GT.U32.AND P4, PT, R20.reuse, R25, PT ;  /* 0x000000191400720c */ /* 0x040fe40003f84070 */
[----:B------:R-:W-:Y:S02]  /*1ab0*/  ISETP.GT.U32.AND P6, PT, R20, R27, PT ;  /* 0x0000001b1400720c */ /* 0x000fe40003fc4070 */
[----:B------:R-:W-:-:S04]  /*1ac0*/  LOP3.LUT R28, R22, 0xa, RZ, 0xfc, !PT ;  /* 0x0000000a161c7812 */ /* 0x000fc800078efcff */
[----:B------:R-:W-:Y:S01]  /*1ad0*/  IABS R29, R28 ;  /* 0x0000001c001d7213 */ /* 0x000fe20000000000 */
[--C-:B------:R-:W-:Y:S01]  /*1ae0*/  @!P3 IMAD.IADD R23, R23, 0x1, -R20.reuse ;  /* 0x000000011717b824 */ /* 0x100fe200078e0a14 */
[----:B------:R-:W-:Y:S01]  /*1af0*/  ISETP.GE.AND P3, PT, R36, RZ, PT ;  /* 0x000000ff2400720c */ /* 0x000fe20003f66270 */
[----:B------:R-:W-:Y:S01]  /*1b00*/  @!P5 IMAD.IADD R5, R5, 0x1, -R20 ;  /* 0x000000010505d824 */ /* 0x000fe200078e0a14 */
[----:B------:R-:W-:Y:S01]  /*1b10*/  ISETP.GE.AND P5, PT, R22, RZ, PT ;  /* 0x000000ff1600720c */ /* 0x000fe20003fa6270 */
[----:B------:R-:W-:-:S04]  /*1b20*/  IMAD.HI.U32 R24, R21, R29, RZ ;  /* 0x0000001d15187227 */ /* 0x000fc800078e00ff */
[--C-:B------:R-:W-:Y:S01]  /*1b30*/  @!P4 IMAD.IADD R25, R25, 0x1, -R20.reuse ;  /* 0x000000011919c824 */ /* 0x100fe200078e0a14 */
[----:B------:R-:W-:Y:S01]  /*1b40*/  ISETP.GE.AND P4, PT, R38, RZ, PT ;  /* 0x000000ff2600720c */ /* 0x000fe20003f86270 */
[----:B------:R-:W-:Y:S02]  /*1b50*/  @!P6 IMAD.IADD R27, R27, 0x1, -R20 ;  /* 0x000000011b1be824 */ /* 0x000fe400078e0a14 */
[----:B------:R-:W-:Y:S01]  /*1b60*/  IMAD.MOV R24, RZ, RZ, -R24 ;  /* 0x000000ffff187224 */ /* 0x000fe200078e0a18 */
[----:B0-----:R-:W-:Y:S02]  /*1b70*/  LOP3.LUT R30, R22, 0xc, RZ, 0xfc, !PT ;  /* 0x0000000c161e7812 */ /* 0x001fe400078efcff */
[C---:B------:R-:W-:Y:S01]  /*1b80*/  ISETP.GT.U32.AND P6, PT, R20.reuse, R27, PT ;  /* 0x0000001b1400720c */ /* 0x040fe20003fc4070 */
[----:B------:R-:W-:Y:S01]  /*1b90*/  IMAD R29, R20, R24, R29 ;  /* 0x00000018141d7224 */ /* 0x000fe200078e021d */
[----:B------:R-:W-:Y:S01]  /*1ba0*/  IABS R31, R30 ;  /* 0x0000001e001f7213 */ /* 0x000fe20000000000 */
[----:B------:R-:W-:Y:S01]  /*1bb0*/  @!P5 IMAD.MOV R23, RZ, RZ, -R23 ;  /* 0x000000ffff17d224 */ /* 0x000fe200078e0a17 */
[----:B------:R-:W-:Y:S01]  /*1bc0*/  LOP3.LUT R32, R22, 0xe, RZ, 0xfc, !PT ;  /* 0x0000000e16207812 */ /* 0x000fe200078efcff */
[----:B------:R-:W-:Y:S01]  /*1bd0*/  @!P3 IMAD.MOV R5, RZ, RZ, -R5 ;  /* 0x000000ffff05b224 */ /* 0x000fe200078e0a05 */
[----:B------:R-:W-:-:S02]  /*1be0*/  ISETP.GT.U32.AND P5, PT, R20, R25, PT ;  /* 0x000000191400720c */ /* 0x000fc40003fa4070 */
[----:B------:R-:W-:Y:S01]  /*1bf0*/  ISETP.GT.U32.AND P3, PT, R20, R29, PT ;  /* 0x0000001d1400720c */ /* 0x000fe20003f64070 */
[----:B------:R-:W-:Y:S01]  /*1c00*/  @!P4 IMAD.MOV R35, RZ, RZ, -R35 ;  /* 0x000000ffff23c224 */ /* 0x000fe200078e0a23 */
[----:B------:R-:W-:Y:S01]  /*1c10*/  IABS R37, R32 ;  /* 0x0000002000257213 */ /* 0x000fe20000000000 */
[----:B------:R-:W-:Y:S01]  /*1c20*/  IMAD.HI.U32 R24, R21, R31, RZ ;  /* 0x0000001f15187227 */ /* 0x000fe200078e00ff */
[----:B------:R-:W-:-:S03]  /*1c30*/  ISETP.GE.AND P4, PT, R41, RZ, PT ;  /* 0x000000ff2900720c */ /* 0x000fc60003f86270 */
[----:B------:R-:W-:Y:S01]  /*1c40*/  @!P6 IMAD.IADD R27, R27, 0x1, -R20 ;  /* 0x000000011b1be824 */ /* 0x000fe200078e0a14 */
[----:B------:R-:W-:Y:S01]  /*1c50*/  ISETP.GE.AND P6, PT, R40, RZ, PT ;  /* 0x000000ff2800720c */ /* 0x000fe20003fc6270 */
[----:B------:R-:W-:Y:S01]  /*1c60*/  IMAD.MOV R26, RZ, RZ, -R24 ;  /* 0x000000ffff1a7224 */ /* 0x000fe200078e0a18 */
[----:B------:R-:W-:Y:S01]  /*1c70*/  LOP3.LUT R34, R22, 0x10, RZ, 0xfc, !PT ;  /* 0x0000001016227812 */ /* 0x000fe200078efcff */
[----:B------:R-:W-:-:S03]  /*1c80*/  IMAD.HI.U32 R24, R21, R37, RZ ;  /* 0x0000002515187227 */ /* 0x000fc600078e00ff */
[----:B------:R-:W-:Y:S01]  /*1c90*/  IABS R39, R34 ;  /* 0x0000002200277213 */ /* 0x000fe20000000000 */
[----:B------:R-:W-:Y:S02]  /*1ca0*/  IMAD.MOV R24, RZ, RZ, -R24 ;  /* 0x000000ffff187224 */ /* 0x000fe400078e0a18 */
[--C-:B------:R-:W-:Y:S02]  /*1cb0*/  @!P5 IMAD.IADD R25, R25, 0x1, -R20.reuse ;  /* 0x000000011919d824 */ /* 0x100fe400078e0a14 */
[----:B------:R-:W-:Y:S02]  /*1cc0*/  @!P3 IMAD.IADD R29, R29, 0x1, -R20 ;  /* 0x000000011d1db824 */ /* 0x000fe400078e0a14 */
[C---:B------:R-:W-:Y:S02]  /*1cd0*/  IMAD R31, R20.reuse, R26, R31 ;  /* 0x0000001a141f7224 */ /* 0x040fe400078e021f */
[C---:B------:R-:W-:Y:S02]  /*1ce0*/  IMAD R37, R20.reuse, R24, R37 ;  /* 0x0000001814257224 */ /* 0x040fe400078e0225 */
[----:B------:R-:W-:Y:S01]  /*1cf0*/  @!P4 IMAD.MOV R25, RZ, RZ, -R25 ;  /* 0x000000ffff19c224 */ /* 0x000fe200078e0a19 */
[----:B------:R-:W-:Y:S01]  /*1d00*/  ISETP.GT.U32.AND P4, PT, R20, R29, PT ;  /* 0x0000001d1400720c */ /* 0x000fe20003f84070 */
[----:B------:R-:W-:Y:S01]  /*1d10*/  IMAD.HI.U32 R26, R21, R39, RZ ;  /* 0x00000027151a7227 */ /* 0x000fe200078e00ff */
[----:B------:R-:W-:-:S02]  /*1d20*/  LOP3.LUT R36, R22, 0x12, RZ, 0xfc, !PT ;  /* 0x0000001216247812 */ /* 0x000fc400078efcff */
[C---:B------:R-:W-:Y:S01]  /*1d30*/  ISETP.GT.U32.AND P5, PT, R20.reuse, R31, PT ;  /* 0x0000001f1400720c */ /* 0x040fe20003fa4070 */
[----:B------:R-:W-:Y:S01]  /*1d40*/  @!P6 IMAD.MOV R27, RZ, RZ, -R27 ;  /* 0x000000ffff1be224 */ /* 0x000fe200078e0a1b */
[----:B------:R-:W-:Y:S01]  /*1d50*/  ISETP.GT.U32.AND P6, PT, R20, R37, PT ;  /* 0x000000251400720c */ /* 0x000fe20003fc4070 */
[----:B------:R-:W-:Y:S01]  /*1d60*/  IMAD.MOV R26, RZ, RZ, -R26 ;  /* 0x000000ffff1a7224 */ /* 0x000fe200078e0a1a */
[----:B------:R-:W-:Y:S02]  /*1d70*/  IABS R41, R36 ;  /* 0x0000002400297213 */ /* 0x000fe40000000000 */
[----:B------:R-:W-:Y:S01]  /*1d80*/  ISETP.GE.AND P3, PT, R28, RZ, PT ;  /* 0x000000ff1c00720c */ /* 0x000fe20003f66270 */
[----:B------:R-:W-:Y:S02]  /*1d90*/  IMAD R39, R20, R26, R39 ;  /* 0x0000001a14277224 */ /* 0x000fe400078e0227 */
[----:B------:R-:W-:Y:S01]  /*1da0*/  IMAD.HI.U32 R24, R21, R41, RZ ;  /* 0x0000002915187227 */ /* 0x000fe200078e00ff */
[----:B------:R-:W-:-:S03]  /*1db0*/  LOP3.LUT R38, R22, 0x14, RZ, 0xfc, !PT ;  /* 0x0000001416267812 */ /* 0x000fc600078efcff */
[----:B------:R-:W-:Y:S01]  /*1dc0*/  @!P4 IMAD.IADD R29, R29, 0x1, -R20 ;  /* 0x000000011d1dc824 */ /* 0x000fe200078e0a14 */
[C---:B------:R-:W-:Y:S01]  /*1dd0*/  ISETP.GT.U32.AND P4, PT, R20.reuse, R39, PT ;  /* 0x000000271400720c */ /* 0x040fe20003f84070 */
[----:B------:R-:W-:Y:S02]  /*1de0*/  IMAD.MOV R26, RZ, RZ, -R24 ;  /* 0x000000ffff1a7224 */ /* 0x000fe400078e0a18 */
[--C-:B------:R-:W-:Y:S01]  /*1df0*/  @!P5 IMAD.IADD R31, R31, 0x1, -R20.reuse ;  /* 0x000000011f1fd824 */ /* 0x100fe200078e0a14 */
[----:B------:R-:W-:Y:S01]  /*1e00*/  IABS R43, R38 ;  /* 0x00000026002b7213 */ /* 0x000fe20000000000 */
[----:B------:R-:W-:Y:S02]  /*1e10*/  @!P6 IMAD.IADD R37, R37, 0x1, -R20 ;  /* 0x000000012525e824 */ /* 0x000fe400078e0a14 */
[C---:B------:R-:W-:Y:S01]  /*1e20*/  IMAD R41, R20.reuse, R26, R41 ;  /* 0x0000001a14297224 */ /* 0x040fe200078e0229 */
[C---:B------:R-:W-:Y:S01]  /*1e30*/  ISETP.GT.U32.AND P5, PT, R20.reuse, R31, PT ;  /* 0x0000001f1400720c */ /* 0x040fe20003fa4070 */
[----:B------:R-:W-:Y:S01]  /*1e40*/  @!P3 IMAD.MOV R29, RZ, RZ, -R29 ;  /* 0x000000ffff1db224 */ /* 0x000fe200078e0a1d */
[----:B------:R-:W-:Y:S01]  /*1e50*/  ISETP.GT.U32.AND P3, PT, R20, R37, PT ;  /* 0x000000251400720c */ /* 0x000fe20003f64070 */
[----:B------:R-:W-:Y:S01]  /*1e60*/  IMAD.HI.U32 R24, R21, R43, RZ ;  /* 0x0000002b15187227 */ /* 0x000fe200078e00ff */
[----:B------:R-:W-:-:S02]  /*1e70*/  LOP3.LUT R40, R22, 0x16, RZ, 0xfc, !PT ;  /* 0x0000001616287812 */ /* 0x000fc400078efcff */
[C---:B------:R-:W-:Y:S01]  /*1e80*/  ISETP.GT.U32.AND P6, PT, R20.reuse, R41, PT ;  /* 0x000000291400720c */ /* 0x040fe20003fc4070 */
[----:B------:R-:W-:Y:S01]  /*1e90*/  IMAD.MOV R24, RZ, RZ, -R24 ;  /* 0x000000ffff187224 */ /* 0x000fe200078e0a18 */
[----:B------:R-:W-:Y:S01]  /*1ea0*/  IABS R45, R40 ;  /* 0x00000028002d7213 */ /* 0x000fe20000000000 */
[----:B------:R-:W-:Y:S02]  /*1eb0*/  @!P4 IMAD.IADD R39, R39, 0x1, -R20 ;  /* 0x000000012727c824 */ /* 0x000fe400078e0a14 */
[----:B------:R-:W-:Y:S01]  /*1ec0*/  IMAD R43, R20, R24, R43 ;  /* 0x00000018142b7224 */ /* 0x000fe200078e022b */
[----:B------:R-:W-:Y:S01]  /*1ed0*/  LOP3.LUT R42, R22, 0x18, RZ, 0xfc, !PT ;  /* 0x00000018162a7812 */ /* 0x000fe200078efcff */
[----:B------:R-:W-:Y:S01]  /*1ee0*/  IMAD.HI.U32 R26, R21, R45, RZ ;  /* 0x0000002d151a7227 */ /* 0x000fe200078e00ff */
[----:B------:R-:W-:-:S03]  /*1ef0*/  ISETP.GT.U32.AND P4, PT, R20, R39, PT ;  /* 0x000000271400720c */ /* 0x000fc60003f84070 */
[--C-:B------:R-:W-:Y:S01]  /*1f00*/  @!P5 IMAD.IADD R31, R31, 0x1, -R20.reuse ;  /* 0x000000011f1fd824 */ /* 0x100fe200078e0a14 */
[----:B------:R-:W-:Y:S01]  /*1f10*/  ISETP.GE.AND P5, PT, R30, RZ, PT ;  /* 0x000000ff1e00720c */ /* 0x000fe20003fa6270 */
[----:B------:R-:W-:Y:S01]  /*1f20*/  @!P3 IMAD.IADD R37, R37, 0x1, -R20 ;  /* 0x000000012525b824 */ /* 0x000fe200078e0a14 */
[C---:B------:R-:W-:Y:S01]  /*1f30*/  ISETP.GT.U32.AND P3, PT, R20.reuse, R43, PT ;  /* 0x0000002b1400720c */ /* 0x040fe20003f64070 */
[----:B------:R-:W-:Y:S01]  /*1f40*/  IMAD.MOV R26, RZ, RZ, -R26 ;  /* 0x000000ffff1a7224 */ /* 0x000fe200078e0a1a */
[----:B------:R-:W-:Y:S01]  /*1f50*/  IABS R69, R42 ;  /* 0x0000002a00457213 */ /* 0x000fe20000000000 */
[----:B------:R-:W-:Y:S02]  /*1f60*/  @!P6 IMAD.IADD R41, R41, 0x1, -R20 ;  /* 0x000000012929e824 */ /* 0x000fe400078e0a14 */
[C---:B------:R-:W-:Y:S02]  /*1f70*/  IMAD R45, R20.reuse, R26, R45 ;  /* 0x0000001a142d7224 */ /* 0x040fe400078e022d */
[----:B------:R-:W-:Y:S01]  /*1f80*/  IMAD.HI.U32 R24, R21, R69, RZ ;  /* 0x0000004515187227 */ /* 0x000fe200078e00ff */
[----:B------:R-:W-:-:S03]  /*1f90*/  ISETP.GT.U32.AND P6, PT, R20, R41, PT ;  /* 0x000000291400720c */ /* 0x000fc60003fc4070 */
[----:B------:R-:W-:Y:S01]  /*1fa0*/  @!P4 IMAD.IADD R39, R39, 0x1, -R20 ;  /* 0x000000012727c824 */ /* 0x000fe200078e0a14 */
[----:B------:R-:W-:Y:S01]  /*1fb0*/  ISETP.GT.U32.AND P4, PT, R20, R45, PT ;  /* 0x0000002d1400720c */ /* 0x000fe20003f84070 */
[----:B------:R-:W-:Y:S02]  /*1fc0*/  IMAD.MOV R24, RZ, RZ, -R24 ;  /* 0x000000ffff187224 */ /* 0x000fe400078e0a18 */
[----:B------:R-:W-:Y:S01]  /*1fd0*/  @!P5 IMAD.MOV R31, RZ, RZ, -R31 ;  /* 0x000000ffff1fd224 */ /* 0x000fe200078e0a1f */
[----:B------:R-:W-:Y:S01]  /*1fe0*/  ISETP.GE.AND P5, PT, R32, RZ, PT ;  /* 0x000000ff2000720c */ /* 0x000fe20003fa6270 */
[--C-:B------:R-:W-:Y:S01]  /*1ff0*/  @!P3 IMAD.IADD R43, R43, 0x1, -R20.reuse ;  /* 0x000000012b2bb824 */ /* 0x100fe200078e0a14 */
[----:B------:R-:W-:Y:S01]  /*2000*/  LOP3.LUT R32, R22, 0x1a, RZ, 0xfc, !PT ;  /* 0x0000001a16207812 */ /* 0x000fe200078efcff */
[----:B------:R-:W-:Y:S01]  /*2010*/  IMAD R69, R20, R24, R69 ;  /* 0x0000001814457224 */ /* 0x000fe200078e0245 */
[----:B------:R-:W-:Y:S01]  /*2020*/  ISETP.GE.AND P3, PT, R34, RZ, PT ;  /* 0x000000ff2200720c */ /* 0x000fe20003f66270 */
[----:B------:R-:W-:Y:S01]  /*2030*/  @!P6 IMAD.IADD R41, R41, 0x1, -R20 ;  /* 0x000000012929e824 */ /* 0x000fe200078e0a14 */
[----:B------:R-:W-:-:S02]  /*2040*/  IABS R71, R32 ;  /* 0x0000002000477213 */ /* 0x000fc40000000000 */
[C---:B------:R-:W-:Y:S02]  /*2050*/  LOP3.LUT R44, R22.reuse, 0x1c, RZ, 0xfc, !PT ;  /* 0x0000001c162c7812 */ /* 0x040fe400078efcff */
[----:B------:R-:W-:Y:S02]  /*2060*/  LOP3.LUT R30, R22, 0x1e, RZ, 0xfc, !PT ;  /* 0x0000001e161e7812 */ /* 0x000fe400078efcff */
[----:B------:R-:W-:Y:S01]  /*2070*/  ISETP.GT.U32.AND P6, PT, R20, R69, PT ;  /* 0x000000451400720c */ /* 0x000fe20003fc4070 */
[----:B------:R-:W-:Y:S01]  /*2080*/  IMAD.HI.U32 R22, R21, R71, RZ ;  /* 0x0000004715167227 */ /* 0x000fe200078e00ff */
[----:B------:R-:W-:Y:S02]  /*2090*/  IABS R26, R44 ;  /* 0x0000002c001a7213 */ /* 0x000fe40000000000 */
[----:B------:R-:W-:Y:S01]  /*20a0*/  IABS R28, R30 ;  /* 0x0000001e001c7213 */ /* 0x000fe20000000000 */
[----:B------:R-:W-:Y:S01]  /*20b0*/  @!P4 IMAD.IADD R45, R45, 0x1, -R20 ;  /* 0x000000012d2dc824 */ /* 0x000fe200078e0a14 */
[----:B------:R-:W-:Y:S01]  /*20c0*/  ISETP.GE.AND P4, PT, R36, RZ, PT ;  /* 0x000000ff2400720c */ /* 0x000fe20003f86270 */
[----:B------:R-:W-:-:S02]  /*20d0*/  IMAD.MOV R24, RZ, RZ, -R22 ;  /* 0x000000ffff187224 */ /* 0x000fc400078e0a16 */
[----:B------:R-:W-:Y:S01]  /*20e0*/  @!P5 IMAD.MOV R37, RZ, RZ, -R37 ;  /* 0x000000ffff25d224 */ /* 0x000fe200078e0a25 */
[C---:B------:R-:W-:Y:S01]  /*20f0*/  ISETP.GT.U32.AND P5, PT, R20.reuse, R43, PT ;  /* 0x0000002b1400720c */ /* 0x040fe20003fa4070 */
[----:B------:R-:W-:Y:S01]  /*2100*/  @!P3 IMAD.MOV R39, RZ, RZ, -R39 ;  /* 0x000000ffff27b224 */ /* 0x000fe200078e0a27 */
[----:B------:R-:W-:Y:S01]  /*2110*/  ISETP.GT.U32.AND P3, PT, R20, R45, PT ;  /* 0x0000002d1400720c */ /* 0x000fe20003f64070 */
[----:B------:R-:W-:-:S04]  /*2120*/  IMAD.HI.U32 R22, R21, R26, RZ ;  /* 0x0000001a15167227 */ /* 0x000fc800078e00ff */
[----:B------:R-:W-:-:S04]  /*2130*/  IMAD.HI.U32 R21, R21, R28, RZ ;  /* 0x0000001c15157227 */ /* 0x000fc800078e00ff */
[----:B------:R-:W-:Y:S02]  /*2140*/  IMAD.MOV R73, RZ, RZ, -R22 ;  /* 0x000000ffff497224 */ /* 0x000fe400078e0a16 */
[C---:B------:R-:W-:Y:S02]  /*2150*/  IMAD R71, R20.reuse, R24, R71 ;  /* 0x0000001814477224 */ /* 0x040fe400078e0247 */
[----:B------:R-:W-:Y:S02]  /*2160*/  @!P6 IMAD.IADD R69, R69, 0x1, -R20 ;  /* 0x000000014545e824 */ /* 0x000fe400078e0a14 */
[----:B------:R-:W-:Y:S02]  /*2170*/  IMAD.MOV R75, RZ, RZ, -R21 ;  /* 0x000000ffff4b7224 */ /* 0x000fe400078e0a15 */
[C---:B------:R-:W-:Y:S01]  /*2180*/  IMAD R21, R20.reuse, R73, R26 ;  /* 0x0000004914157224 */ /* 0x040fe200078e021a */
[C---:B------:R-:W-:Y:S01]  /*2190*/  ISETP.GT.U32.AND P6, PT, R20.reuse, R69, PT ;  /* 0x000000451400720c */ /* 0x040fe20003fc4070 */
[----:B------:R-:W-:Y:S01]  /*21a0*/  @!P4 IMAD.MOV R41, RZ, RZ, -R41 ;  /* 0x000000ffff29c224 */ /* 0x000fe200078e0a29 */
[C---:B------:R-:W-:Y:S01]  /*21b0*/  ISETP.GT.U32.AND P4, PT, R20.reuse, R71, PT ;  /* 0x000000471400720c */ /* 0x040fe20003f84070 */
[----:B------:R-:W-:-:S02]  /*21c0*/  IMAD R73, R20, R75, R28 ;  /* 0x0000004b14497224 */ /* 0x000fc400078e021c */
[--C-:B------:R-:W-:Y:S01]  /*21d0*/  @!P5 IMAD.IADD R43, R43, 0x1, -R20.reuse ;  /* 0x000000012b2bd824 */ /* 0x100fe200078e0a14 */
[C---:B------:R-:W-:Y:S01]  /*21e0*/  ISETP.GT.U32.AND P5, PT, R20.reuse, R21, PT ;  /* 0x000000151400720c */ /* 0x040fe20003fa4070 */
[----:B------:R-:W-:Y:S01]  /*21f0*/  @!P3 IMAD.IADD R45, R45, 0x1, -R20 ;  /* 0x000000012d2db824 */ /* 0x000fe200078e0a14 */
[----:B------:R-:W-:-:S05]  /*2200*/  ISETP.GT.U32.AND P3, PT, R20, R73, PT ;  /* 0x000000491400720c */ /* 0x000fca0003f64070 */
[--C-:B------:R-:W-:Y:S01]  /*2210*/  @!P6 IMAD.IADD R69, R69, 0x1, -R20.reuse ;  /* 0x000000014545e824 */ /* 0x100fe200078e0a14 */
[----:B------:R-:W-:Y:S01]  /*2220*/  ISETP.GE.AND P6, PT, R38, RZ, PT ;  /* 0x000000ff2600720c */ /* 0x000fe20003fc6270 */
[----:B------:R-:W-:Y:S01]  /*2230*/  @!P4 IMAD.IADD R71, R71, 0x1, -R20 ;  /* 0x000000014747c824 */ /* 0x000fe200078e0a14 */
[----:B------:R-:W-:-:S03]  /*2240*/  ISETP.GE.AND P4, PT, R40, RZ, PT ;  /* 0x000000ff2800720c */ /* 0x000fc60003f86270 */
[--C-:B------:R-:W-:Y:S01]  /*2250*/  @!P5 IMAD.IADD R21, R21, 0x1, -R20.reuse ;  /* 0x000000011515d824 */ /* 0x100fe200078e0a14 */
[----:B------:R-:W-:Y:S01]  /*2260*/  ISETP.GE.AND P5, PT, R42, RZ, PT ;  /* 0x000000ff2a00720c */ /* 0x000fe20003fa6270 */
[----:B------:R-:W-:Y:S01]  /*2270*/  @!P3 IMAD.IADD R73, R73, 0x1, -R20 ;  /* 0x000000014949b824 */ /* 0x000fe200078e0a14 */
[----:B------:R-:W-:-:S05]  /*2280*/  ISETP.GT.U32.AND P3, PT, R20, R71, PT ;  /* 0x000000471400720c */ /* 0x000fca0003f64070 */
[----:B------:R-:W-:Y:S01]  /*2290*/  @!P6 IMAD.MOV R43, RZ, RZ, -R43 ;  /* 0x000000ffff2be224 */ /* 0x000fe200078e0a2b */
[C---:B------:R-:W-:Y:S01]  /*22a0*/  ISETP.GT.U32.AND P6, PT, R20.reuse, R21, PT ;  /* 0x000000151400720c */ /* 0x040fe20003fc4070 */
[----:B------:R-:W-:Y:S01]  /*22b0*/  @!P4 IMAD.MOV R45, RZ, RZ, -R45 ;  /* 0x000000ffff2dc224 */ /* 0x000fe200078e0a2d */
[----:B------:R-:W-:-:S03]  /*22c0*/  ISETP.GT.U32.AND P4, PT, R20, R73, PT ;  /* 0x000000491400720c */ /* 0x000fc60003f84070 */
[----:B------:R-:W-:Y:S01]  /*22d0*/  @!P5 IMAD.MOV R69, RZ, RZ, -R69 ;  /* 0x000000ffff45d224 */ /* 0x000fe200078e0a45 */
[----:B------:R-:W-:Y:S01]  /*22e0*/  ISETP.GE.AND P5, PT, R32, RZ, PT ;  /* 0x000000ff2000720c */ /* 0x000fe20003fa6270 */
[--C-:B------:R-:W-:Y:S01]  /*22f0*/  @!P3 IMAD.IADD R71, R71, 0x1, -R20.reuse ;  /* 0x000000014747b824 */ /* 0x100fe200078e0a14 */
[----:B------:R-:W-:Y:S02]  /*2300*/  ISETP.GE.AND P3, PT, R44, RZ, PT ;  /* 0x000000ff2c00720c */ /* 0x000fe40003f66270 */
[C---:B------:R-:W-:Y:S02]  /*2310*/  LOP3.LUT R109, R103.reuse, 0x54, RZ, 0xfc, !PT ;  /* 0x00000054676d7812 */ /* 0x040fe400078efcff */
[----:B------:R-:W-:Y:S01]  /*2320*/  LOP3.LUT R107, R103, 0x5c, RZ, 0xfc, !PT ;  /* 0x0000005c676b7812 */ /* 0x000fe200078efcff */
[--C-:B------:R-:W-:Y:S01]  /*2330*/  @!P6 IMAD.IADD R21, R21, 0x1, -R20.reuse ;  /* 0x000000011515e824 */ /* 0x100fe200078e0a14 */
[----:B------:R-:W-:Y:S01]  /*2340*/  ISETP.GE.AND P6, PT, R30, RZ, PT ;  /* 0x000000ff1e00720c */ /* 0x000fe20003fc6270 */
[----:B------:R-:W-:Y:S01]  /*2350*/  @!P4 IMAD.IADD R73, R73, 0x1, -R20 ;  /* 0x000000014949c824 */ /* 0x000fe200078e0a14 */
[----:B------:R-:W-:-:S02]  /*2360*/  ISETP.NE.AND P4, PT, R33, RZ, PT ;  /* 0x000000ff2100720c */ /* 0x000fc40003f85270 */
[----:B------:R-:W-:Y:S01]  /*2370*/  LOP3.LUT R20, RZ, R33, RZ, 0x33, !PT ;  /* 0x00000021ff147212 */ /* 0x000fe200078e33ff */
[----:B------:R-:W-:Y:S01]  /*2380*/  @!P5 IMAD.MOV R71, RZ, RZ, -R71 ;  /* 0x000000ffff47d224 */ /* 0x000fe200078e0a47 */
[-C--:B------:R-:W-:Y:S01]  /*2390*/  ISETP.LT.AND P5, PT, R109, R4.reuse, P0 ;  /* 0x000000046d00720c */ /* 0x080fe200007a1270 */
[----:B------:R-:W-:Y:S01]  /*23a0*/  @!P3 IMAD.MOV R21, RZ, RZ, -R21 ;  /* 0x000000ffff15b224 */ /* 0x000fe200078e0a15 */
[----:B------:R-:W-:Y:S02]  /*23b0*/  ISETP.LT.AND P3, PT, R107, R4, P0 ;  /* 0x000000046b00720c */ /* 0x000fe40000761270 */
[----:B------:R-:W-:Y:S02]  /*23c0*/  SEL R22, R20, R5, !P4 ;  /* 0x0000000514167207 */ /* 0x000fe40006000000 */
[----:B------:R-:W-:Y:S02]  /*23d0*/  LOP3.LUT R5, R104, 0x7f, RZ, 0xc0, !PT ;  /* 0x0000007f68057812 */ /* 0x000fe400078ec0ff */
[----:B------:R-:W-:-:S02]  /*23e0*/  LOP3.LUT R105, R103, 0x64, RZ, 0xfc, !PT ;  /* 0x0000006467697812 */ /* 0x000fc400078efcff */
[----:B------:R-:W-:Y:S02]  /*23f0*/  PRMT R126, RZ, 0x7610, R126 ;  /* 0x00007610ff7e7816 */ /* 0x000fe4000000007e */
[----:B------:R-:W-:Y:S01]  /*2400*/  PRMT R128, RZ, 0x7610, R128 ;  /* 0x00007610ff807816 */ /* 0x000fe20000000080 */
[----:B------:R-:W-:Y:S01]  /*2410*/  @!P6 IMAD.MOV R73, RZ, RZ, -R73 ;  /* 0x000000ffff49e224 */ /* 0x000fe200078e0a49 */
[C---:B------:R-:W-:Y:S01]  /*2420*/  SEL R66, R20.reuse, R21, !P4 ;  /* 0x0000001514427207 */ /* 0x040fe20006000000 */
[----:B------:R-:W-:Y:S01]  /*2430*/  IMAD R21, R5, R3, RZ ;  /* 0x0000000305157224 */ /* 0x000fe200078e02ff */
[C---:B------:R-:W-:Y:S01]  /*2440*/  SEL R23, R20.reuse, R23, !P4 ;  /* 0x0000001714177207 */ /* 0x040fe20006000000 */
[----:B------:R0:W2:Y:S01]  /*2450*/  @P5 LDG.E.U16 R126, desc[UR22][R18.64] ;  /* 0x00000016127e5981 */ /* 0x0000a2000c1e1500 */
[----:B------:R-:W-:Y:S02]  /*2460*/  ISETP.LT.AND P6, PT, R105, R4, P0 ;  /* 0x000000046900720c */ /* 0x000fe400007c1270 */
[C---:B------:R-:W-:Y:S01]  /*2470*/  SEL R62, R20.reuse, R69, !P4 ;  /* 0x00000045143e7207 */ /* 0x040fe20006000000 */
[----:B------:R1:W2:Y:S01]  /*2480*/  @P3 LDG.E.U16 R128, desc[UR22][R14.64] ;  /* 0x000000160e803981 */ /* 0x0002a2000c1e1500 */
[----:B------:R-:W-:-:S02]  /*2490*/  SEL R25, R20, R25, !P4 ;  /* 0x0000001914197207 */ /* 0x000fc40006000000 */
[----:B------:R-:W-:Y:S01]  /*24a0*/  LEA R69, P3, R21, UR18, 0x1 ;  /* 0x0000001215457c11 */ /* 0x000fe2000f8608ff */
[----:B0-----:R-:W-:Y:S01]  /*24b0*/  IMAD R18, R23, UR4, RZ ;  /* 0x0000000417127c24 */ /* 0x001fe2000f8e02ff */
[C---:B------:R-:W-:Y:S02]  /*24c0*/  SEL R64, R20.reuse, R71, !P4 ;  /* 0x0000004714407207 */ /* 0x040fe40006000000 */
[----:B------:R-:W-:Y:S01]  /*24d0*/  PRMT R130, RZ, 0x7610, R130 ;  /* 0x00007610ff827816 */ /* 0x000fe20000000082 */
[----:B-1----:R-:W-:Y:S01]  /*24e0*/  IMAD R14, R25, UR4, RZ ;  /* 0x00000004190e7c24 */ /* 0x002fe2000f8e02ff */
[----:B------:R-:W-:Y:S02]  /*24f0*/  LEA.HI.X.SX32 R71, R21, UR19, 0x1, P3 ;  /* 0x0000001315477c11 */ /* 0x000fe400098f0eff */
[----:B------:R-:W-:Y:S02]  /*2500*/  SEL R31, R20, R31, !P4 ;  /* 0x0000001f141f7207 */ /* 0x000fe40006000000 */
[----:B------:R-:W-:Y:S01]  /*2510*/  LEA R44, P3, R18, R69, 0x1 ;  /* 0x00000045122c7211 */ /* 0x000fe200078608ff */
[----:B------:R0:W2:Y:S01]  /*2520*/  @P6 LDG.E.U16 R130, desc[UR22][R16.64] ;  /* 0x0000001610826981 */ /* 0x0000a2000c1e1500 */
[----:B------:R-:W-:-:S02]  /*2530*/  SEL R39, R20, R39, !P4 ;  /* 0x0000002714277207 */ /* 0x000fc40006000000 */
[----:B------:R-:W-:Y:S02]  /*2540*/  SEL R60, R20, R45, !P4 ;  /* 0x0000002d143c7207 */ /* 0x000fe40006000000 */
[----:B------:R-:W-:Y:S02]  /*2550*/  LEA.HI.X.SX32 R45, R18, R71, 0x1, P3 ;  /* 0x00000047122d7211 */ /* 0x000fe400018f0eff */
[----:B------:R-:W-:Y:S02]  /*2560*/  SEL R41, R20, R41, !P4 ;  /* 0x0000002914297207 */ /* 0x000fe40006000000 */
[----:B------:R-:W-:Y:S01]  /*2570*/  LEA R38, P3, R14, R69, 0x1 ;  /* 0x000000450e267211 */ /* 0x000fe200078608ff */
[----:B0-----:R-:W-:Y:S01]  /*2580*/  IMAD R17, R31, UR4, RZ ;  /* 0x000000041f117c24 */ /* 0x001fe2000f8e02ff */
[----:B------:R-:W-:Y:S01]  /*2590*/  SEL R35, R20, R35, !P4 ;  /* 0x0000002314237207 */ /* 0x000fe20006000000 */
[----:B------:R-:W-:Y:S01]  /*25a0*/  IMAD R23, R39, UR4, RZ ;  /* 0x0000000427177c24 */ /* 0x000fe2000f8e02ff */
[----:B------:R-:W-:Y:S01]  /*25b0*/  LEA.HI.X.SX32 R39, R14, R71, 0x1, P3 ;  /* 0x000000470e277211 */ /* 0x000fe200018f0eff */
[----:B------:R-:W-:Y:S01]  /*25c0*/  IMAD R25, R41, UR4, RZ ;  /* 0x0000000429197c24 */ /* 0x000fe2000f8e02ff */
[----:B------:R-:W-:Y:S01]  /*25d0*/  LEA R32, P3, R17, R69, 0x1 ;  /* 0x0000004511207211 */ /* 0x000fe200078608ff */
[----:B------:R-:W-:Y:S01]  /*25e0*/  IMAD R21, R35, UR4, RZ ;  /* 0x0000000423157c24 */ /* 0x000fe2000f8e02ff */
[----:B------:R-:W-:-:S02]  /*25f0*/  SEL R27, R20, R27, !P4 ;  /* 0x0000001b141b7207 */ /* 0x000fc40006000000 */
[C---:B------:R-:W-:Y:S02]  /*2600*/  SEL R29, R20.reuse, R29, !P4 ;  /* 0x0000001d141d7207 */ /* 0x040fe40006000000 */
[C---:B------:R-:W-:Y:S02]  /*2610*/  SEL R37, R20.reuse, R37, !P4 ;  /* 0x0000002514257207 */ /* 0x040fe40006000000 */
[----:B------:R-:W-:Y:S01]  /*2620*/  SEL R58, R20, R43, !P4 ;  /* 0x0000002b143a7207 */ /* 0x000fe20006000000 */
[----:B------:R-:W-:Y:S01]  /*2630*/  IMAD R62, R62, UR4, RZ ;  /* 0x000000043e3e7c24 */ /* 0x000fe2000f8e02ff */
[----:B------:R-:W-:Y:S02]  /*2640*/  SEL R20, R20, R73, !P4 ;  /* 0x0000004914147207 */ /* 0x000fe40006000000 */
[----:B------:R-:W-:Y:S02]  /*2650*/  LEA.HI.X.SX32 R33, R17, R71, 0x1, P3 ;  /* 0x0000004711217211 */ /* 0x000fe400018f0eff */
[-C--:B------:R-:W-:Y:S01]  /*2660*/  LEA R26, P3, R25, R69.reuse, 0x1 ;  /* 0x00000045191a7211 */ /* 0x080fe200078608ff */
[----:B------:R-:W-:Y:S01]  /*2670*/  IMAD R15, R27, UR4, RZ ;  /* 0x000000041b0f7c24 */ /* 0x000fe2000f8e02ff */
[----:B------:R-:W-:Y:S01]  /*2680*/  LEA R40, P5, R21, R69, 0x1 ;  /* 0x0000004515287211 */ /* 0x000fe200078a08ff */
[----:B------:R-:W-:Y:S01]  /*2690*/  IMAD R68, R20, UR4, RZ ;  /* 0x0000000414447c24 */ /* 0x000fe2000f8e02ff */
[----:B------:R-:W-:-:S02]  /*26a0*/  LEA.HI.X.SX32 R27, R25, R71, 0x1, P3 ;  /* 0x00000047191b7211 */ /* 0x000fc400018f0eff */
[----:B------:R-:W-:Y:S02]  /*26b0*/  LEA R20, P3, R62, R69, 0x1 ;  /* 0x000000453e147211 */ /* 0x000fe400078608ff */
[C---:B------:R-:W-:Y:S02]  /*26c0*/  LOP3.LUT R159, R103.reuse, 0x6c, RZ, 0xfc, !PT ;  /* 0x0000006c679f7812 */ /* 0x040fe400078efcff */
[----:B------:R-:W-:Y:S01]  /*26d0*/  LOP3.LUT R157, R103, 0x74, RZ, 0xfc, !PT ;  /* 0x00000074679d7812 */ /* 0x000fe200078efcff */
[----:B------:R-:W-:Y:S01]  /*26e0*/  IMAD R19, R22, UR4, RZ ;  /* 0x0000000416137c24 */ /* 0x000fe2000f8e02ff */
[-C--:B------:R-:W-:Y:S02]  /*26f0*/  LEA.HI.X.SX32 R41, R21, R71.reuse, 0x1, P5 ;  /* 0x0000004715297211 */ /* 0x080fe400028f0eff */
[----:B------:R-:W-:Y:S02]  /*2700*/  LEA.HI.X.SX32 R21, R62, R71, 0x1, P3 ;  /* 0x000000473e157211 */ /* 0x000fe400018f0eff */
[----:B------:R-:W-:-:S02]  /*2710*/  ISETP.LT.AND P4, PT, R159, R4, P0 ;  /* 0x000000049f00720c */ /* 0x000fc40000781270 */
[----:B------:R-:W-:Y:S02]  /*2720*/  ISETP.LT.AND P3, PT, R157, R4, P0 ;  /* 0x000000049d00720c */ /* 0x000fe40000761270 */
[----:B------:R-:W-:Y:S01]  /*2730*/  LEA R42, P6, R19, R69, 0x1 ;  /* 0x00000045132a7211 */ /* 0x000fe200078c08ff */
[----:B------:R-:W-:Y:S01]  /*2740*/  IMAD R22, R37, UR4, RZ ;  /* 0x0000000425167c24 */ /* 0x000fe2000f8e02ff */
[----:B------:R-:W-:Y:S02]  /*2750*/  PRMT R136, RZ, 0x7610, R136 ;  /* 0x00007610ff887816 */ /* 0x000fe40000000088 */
[----:B------:R-:W-:Y:S02]  /*2760*/  LEA.HI.X.SX32 R43, R19, R71, 0x1, P6 ;  /* 0x00000047132b7211 */ /* 0x000fe400030f0eff */
[----:B------:R-:W-:Y:S02]  /*2770*/  PRMT R132, RZ, 0x7610, R132 ;  /* 0x00007610ff847816 */ /* 0x000fe40000000084 */
[----:B------:R-:W-:Y:S01]  /*2780*/  LEA R36, P6, R15, R69, 0x1 ;  /* 0x000000450f247211 */ /* 0x000fe200078c08ff */
[----:B------:R-:W-:Y:S01]  /*2790*/  IMAD R16, R29, UR4, RZ ;  /* 0x000000041d107c24 */ /* 0x000fe2000f8e02ff */
[----:B------:R-:W-:Y:S01]  /*27a0*/  LOP3.LUT R165, R103, 0x8, RZ, 0xfc, !PT ;  /* 0x0000000867a57812 */ /* 0x000fe200078efcff */
[----:B------:R-:W-:Y:S01]  /*27b0*/  IMAD R58, R58, UR4, RZ ;  /* 0x000000043a3a7c24 */ /* 0x000fe2000f8e02ff */
[----:B------:R-:W-:Y:S01]  /*27c0*/  LEA.HI.X.SX32 R37, R15, R71, 0x1, P6 ;  /* 0x000000470f257211 */ /* 0x000fe200030f0eff */
[----:B------:R-:W2:Y:S01]  /*27d0*/  @P4 LDG.E.U16 R136, desc[UR22][R48.64] ;  /* 0x0000001630884981 */ /* 0x000ea2000c1e1500 */
[----:B------:R-:W-:-:S02]  /*27e0*/  LEA R30, P6, R22, R69, 0x1 ;  /* 0x00000045161e7211 */ /* 0x000fc400078c08ff */
[-C--:B------:R-:W-:Y:S01]  /*27f0*/  ISETP.LT.AND P4, PT, R165, R4.reuse, P0 ;  /* 0x00000004a500720c */ /* 0x080fe20000781270 */
[----:B------:R-:W2:Y:S01]  /*2800*/  @P3 LDG.E.U16 R132, desc[UR22][R50.64] ;  /* 0x0000001632843981 */ /* 0x000ea2000c1e1500 */
[----:B------:R-:W-:Y:S02]  /*2810*/  ISETP.LT.AND P3, PT, R103, R4, P0 ;  /* 0x000000046700720c */ /* 0x000fe40000761270 */
[----:B------:R-:W-:Y:S01]  /*2820*/  LEA R34, P5, R16, R69, 0x1 ;  /* 0x0000004510227211 */ /* 0x000fe200078a08ff */
[----:B------:R-:W-:Y:S01]  /*2830*/  IMAD R64, R64, UR4, RZ ;  /* 0x0000000440407c24 */ /* 0x000fe2000f8e02ff */
[----:B------:R-:W-:Y:S02]  /*2840*/  LEA.HI.X.SX32 R31, R22, R71, 0x1, P6 ;  /* 0x00000047161f7211 */ /* 0x000fe400030f0eff */
[----:B------:R-:W-:Y:S01]  /*2850*/  LEA R24, P6, R58, R69, 0x1 ;  /* 0x000000453a187211 */ /* 0x000fe200078c08ff */
[----:B------:R-:W-:Y:S01]  /*2860*/  IMAD R60, R60, UR4, RZ ;  /* 0x000000043c3c7c24 */ /* 0x000fe2000f8e02ff */
[----:B------:R-:W-:-:S02]  /*2870*/  LEA.HI.X.SX32 R35, R16, R71, 0x1, P5 ;  /* 0x0000004710237211 */ /* 0x000fc400028f0eff */
[----:B------:R-:W-:Y:S02]  /*2880*/  LEA R28, P5, R23, R69, 0x1 ;  /* 0x00000045171c7211 */ /* 0x000fe400078a08ff */
[----:B------:R-:W-:Y:S02]  /*2890*/  PRMT R197, RZ, 0x7610, R197 ;  /* 0x00007610ffc57816 */ /* 0x000fe400000000c5 */
[----:B------:R-:W-:Y:S02]  /*28a0*/  PRMT R195, RZ, 0x7610, R195 ;  /* 0x00007610ffc37816 */ /* 0x000fe400000000c3 */
[----:B------:R-:W-:Y:S02]  /*28b0*/  LEA.HI.X.SX32 R25, R58, R71, 0x1, P6 ;  /* 0x000000473a197211 */ /* 0x000fe400030f0eff */
[----:B------:R-:W-:Y:S02]  /*28c0*/  LEA R18, P6, R64, R69, 0x1 ;  /* 0x0000004540127211 */ /* 0x000fe400078c08ff */
[----:B------:R-:W-:-:S02]  /*28d0*/  LOP3.LUT R155, R103, 0x7c, RZ, 0xfc, !PT ;  /* 0x0000007c679b7812 */ /* 0x000fc400078efcff */
[C---:B------:R-:W-:Y:S02]  /*28e0*/  LOP3.LUT R163, R103.reuse, 0x4, RZ, 0xfc, !PT ;  /* 0x0000000467a37812 */ /* 0x040fe400078efcff */
[----:B------:R-:W-:Y:S01]  /*28f0*/  LOP3.LUT R161, R103, 0xc, RZ, 0xfc, !PT ;  /* 0x0000000c67a17812 */ /* 0x000fe200078efcff */
[----:B------:R-:W-:Y:S01]  /*2900*/  IMAD R66, R66, UR4, RZ ;  /* 0x0000000442427c24 */ /* 0x000fe2000f8e02ff */
[----:B------:R-:W-:Y:S01]  /*2910*/  LEA.HI.X.SX32 R29, R23, R71, 0x1, P5 ;  /* 0x00000047171d7211 */ /* 0x000fe200028f0eff */
[----:B------:R-:W2:Y:S01]  /*2920*/  @P3 LDG.E.U16 R197, desc[UR22][R6.64] ;  /* 0x0000001606c53981 */ /* 0x000ea2000c1e1500 */
[----:B------:R-:W-:Y:S02]  /*2930*/  LEA R22, P5, R60, R69, 0x1 ;  /* 0x000000453c167211 */ /* 0x000fe400078a08ff */
[----:B------:R-:W-:Y:S01]  /*2940*/  LEA.HI.X.SX32 R19, R64, R71, 0x1, P6 ;  /* 0x0000004740137211 */ /* 0x000fe200030f0eff */
[----:B------:R-:W2:Y:S01]  /*2950*/  @P4 LDG.E.U16 R195, desc[UR22][R8.64] ;  /* 0x0000001608c34981 */ /* 0x000ea2000c1e1500 */
[----:B------:R-:W-:-:S02]  /*2960*/  ISETP.LT.AND P6, PT, R155, R4, P0 ;  /* 0x000000049b00720c */ /* 0x000fc400007c1270 */
[-C--:B------:R-:W-:Y:S02]  /*2970*/  ISETP.LT.AND P3, PT, R163, R4.reuse, P0 ;  /* 0x00000004a300720c */ /* 0x080fe40000761270 */
[-C--:B------:R-:W-:Y:S02]  /*2980*/  ISETP.LT.AND P4, PT, R161, R4.reuse, P0 ;  /* 0x00000004a100720c */ /* 0x080fe40000781270 */
[----:B------:R-:W-:Y:S02]  /*2990*/  ISETP.LT.AND P0, PT, R5, R4, P0 ;  /* 0x000000040500720c */ /* 0x000fe40000701270 */
[----:B------:R-:W-:Y:S02]  /*29a0*/  LEA.HI.X.SX32 R23, R60, R71, 0x1, P5 ;  /* 0x000000473c177211 */ /* 0x000fe400028f0eff */
[----:B------:R-:W-:Y:S02]  /*29b0*/  LEA R16, P5, R66, R69, 0x1 ;  /* 0x0000004542107211 */ /* 0x000fe400078a08ff */
[----:B------:R-:W-:-:S02]  /*29c0*/  PRMT R134, RZ, 0x7610, R134 ;  /* 0x00007610ff867816 */ /* 0x000fc40000000086 */
[----:B------:R-:W-:Y:S02]  /*29d0*/  LEA.HI.X.SX32 R17, R66, R71, 0x1, P5 ;  /* 0x0000004742117211 */ /* 0x000fe400028f0eff */
[----:B------:R-:W-:Y:S02]  /*29e0*/  PRMT R172, RZ, 0x7610, R172 ;  /* 0x00007610ffac7816 */ /* 0x000fe400000000ac */
[----:B------:R-:W-:Y:S01]  /*29f0*/  PRMT R170, RZ, 0x7610, R170 ;  /* 0x00007610ffaa7816 */ /* 0x000fe200000000aa */
[----:B------:R0:W4:Y:S01]  /*2a00*/  @P6 LDG.E.U16 R134, desc[UR22][R46.64] ;  /* 0x000000162e866981 */ /* 0x000122000c1e1500 */
[----:B------:R-:W-:Y:S02]  /*2a10*/  LEA R14, P5, R68, R69, 0x1 ;  /* 0x00000045440e7211 */ /* 0x000fe400078a08ff */
[----:B------:R-:W-:Y:S01]  /*2a20*/  PRMT R168, RZ, 0x7610, R168 ;  /* 0x00007610ffa87816 */ /* 0x000fe200000000a8 */
[----:B------:R-:W4:Y:S01]  /*2a30*/  @P3 LDG.E.U16 R172, desc[UR22][R10.64] ;  /* 0x000000160aac3981 */ /* 0x000f22000c1e1500 */
[----:B------:R-:W-:-:S02]  /*2a40*/  PRMT R162, RZ, 0x7610, R162 ;  /* 0x00007610ffa27816 */ /* 0x000fc400000000a2 */
[----:B------:R-:W-:Y:S01]  /*2a50*/  PRMT R166, RZ, 0x7610, R166 ;  /* 0x00007610ffa67816 */ /* 0x000fe200000000a6 */
[----:B------:R-:W4:Y:S01]  /*2a60*/  @P4 LDG.E.U16 R170, desc[UR22][R12.64] ;  /* 0x000000160caa4981 */ /* 0x000f22000c1e1500 */
[----:B------:R-:W-:Y:S02]  /*2a70*/  PRMT R164, RZ, 0x7610, R164 ;  /* 0x00007610ffa47816 */ /* 0x000fe400000000a4 */
[----:B------:R-:W-:Y:S01]  /*2a80*/  PRMT R150, RZ, 0x7610, R150 ;  /* 0x00007610ff967816 */ /* 0x000fe20000000096 */
[----:B------:R-:W4:Y:S01]  /*2a90*/  @P0 LDG.E.U16 R168, desc[UR22][R44.64] ;  /* 0x000000162ca80981 */ /* 0x000f22000c1e1500 */
[----:B------:R-:W-:Y:S02]  /*2aa0*/  PRMT R160, RZ, 0x7610, R160 ;  /* 0x00007610ffa07816 */ /* 0x000fe400000000a0 */
        /* <DEDUP_REMOVED lines=15> */
[----:B------:R-:W-:Y:S01]  /*2ba0*/  LEA.HI.X.SX32 R15, R68, R71, 0x1, P5 ;  /* 0x00000047440f7211 */ /* 0x000fe200028f0eff */
[----:B------:R-:W4:Y:S04]  /*2bb0*/  @P0 LDG.E.U16 R158, desc[UR22][R26.64] ;  /* 0x000000161a9e0981 */ /* 0x000f28000c1e1500 */
        /* <DEDUP_REMOVED lines=8> */
[----:B------:R-:W4:Y:S01]  /*2c40*/  @P0 LDG.E.U16 R140, desc[UR22][R14.64] ;  /* 0x000000160e8c0981 */ /* 0x000f22000c1e1500 */
[----:B0-----:R-:W-:-:S02]  /*2c50*/  SHF.R.S32.HI R47, RZ, 0x1f, R56 ;  /* 0x0000001fff2f7819 */ /* 0x001fc40000011438 */
[----:B------:R-:W-:Y:S02]  /*2c60*/  LOP3.LUT R46, R104, 0xc0, RZ, 0xc0, !PT ;  /* 0x000000c0682e7812 */ /* 0x000fe400078ec0ff */
[----:B------:R-:W-:Y:S02]  /*2c70*/  SHF.L.U64.HI R178, R56, 0x1, R47 ;  /* 0x0000000138b27819 */ /* 0x000fe4000001022f */
[----:B------:R-:W-:Y:S02]  /*2c80*/  SHF.R.S32.HI R86, RZ, 0x1f, R63 ;  /* 0x0000001fff567819 */ /* 0x000fe4000001143f */
[----:B------:R-:W-:Y:S02]  /*2c90*/  SHF.R.S32.HI R84, RZ, 0x1f, R61 ;  /* 0x0000001fff547819 */ /* 0x000fe4000001143d */
[-C--:B------:R-:W-:Y:S02]  /*2ca0*/  LEA R94, P5, R63, R100.reuse, 0x1 ;  /* 0x000000643f5e7211 */ /* 0x080fe400078a08ff */
[----:B------:R-:W-:-:S02]  /*2cb0*/  LEA R92, P6, R61, R100, 0x1 ;  /* 0x000000643d5c7211 */ /* 0x000fc400078c08ff */
[----:B------:R-:W-:Y:S01]  /*2cc0*/  SHF.R.U32.HI R97, RZ, 0x2, R46 ;  /* 0x00000002ff617819 */ /* 0x000fe2000001162e */
[-C--:B------:R-:W-:Y:S01]  /*2cd0*/  IMAD R46, R147, R2.reuse, RZ ;  /* 0x00000002932e7224 */ /* 0x080fe200078e02ff */
[----:B------:R-:W-:Y:S01]  /*2ce0*/  SHF.R.S32.HI R90, RZ, 0x1f, R67 ;  /* 0x0000001fff5a7819 */ /* 0x000fe20000011443 */
[----:B------:R-:W-:Y:S01]  /*2cf0*/  IMAD R48, R117, R2, RZ ;  /* 0x0000000275307224 */ /* 0x000fe200078e02ff */
[----:B------:R-:W-:Y:S02]  /*2d00*/  SHF.R.S32.HI R88, RZ, 0x1f, R65 ;  /* 0x0000001fff587819 */ /* 0x000fe40000011441 */
[-C--:B------:R-:W-:Y:S02]  /*2d10*/  LEA R98, P3, R67, R100.reuse, 0x1 ;  /* 0x0000006443627211 */ /* 0x080fe400078608ff */
[----:B------:R-:W-:Y:S01]  /*2d20*/  LEA R96, P4, R65, R100, 0x1 ;  /* 0x0000006441607211 */ /* 0x000fe200078808ff */
[----:B------:R-:W-:Y:S01]  /*2d30*/  IMAD.SHL.U32 R83, R46, 0x2, RZ ;  /* 0x000000022e537824 */ /* 0x000fe200078e00ff */
[----:B------:R-:W-:-:S02]  /*2d40*/  LEA.HI.X R86, R63, R178, R86, 0x1, P5 ;  /* 0x000000b23f567211 */ /* 0x000fc400028f0c56 */
[----:B------:R-:W-:Y:S01]  /*2d50*/  LEA.HI.X R84, R61, R178, R84, 0x1, P6 ;  /* 0x000000b23d547211 */ /* 0x000fe200030f0c54 */
[----:B------:R-:W-:Y:S01]  /*2d60*/  IMAD R50, R145, R2, RZ ;  /* 0x0000000291327224 */ /* 0x000fe200078e02ff */
[----:B------:R-:W-:Y:S02]  /*2d70*/  SHF.R.S32.HI R174, RZ, 0x1f, R53 ;  /* 0x0000001fffae7819 */ /* 0x000fe40000011435 */
[----:B------:R-:W-:Y:S02]  /*2d80*/  SHF.R.S32.HI R176, RZ, 0x1f, R57 ;  /* 0x0000001fffb07819 */ /* 0x000fe40000011439 */
[-C--:B------:R-:W-:Y:S02]  /*2d90*/  LEA R91, P5, R53, R100.reuse, 0x1 ;  /* 0x00000064355b7211 */ /* 0x080fe400078a08ff */
[----:B------:R-:W-:Y:S01]  /*2da0*/  LEA R89, P6, R57, R100, 0x1 ;  /* 0x0000006439597211 */ /* 0x000fe200078c08ff */
[----:B------:R-:W-:Y:S01]  /*2db0*/  IMAD.SHL.U32 R47, R52, 0x2, RZ ;  /* 0x00000002342f7824 */ /* 0x000fe200078e00ff */
[-C--:B------:R-:W-:Y:S01]  /*2dc0*/  LEA.HI.X R90, R67, R178.reuse, R90, 0x1, P3 ;  /* 0x000000b2435a7211 */ /* 0x080fe200018f0c5a */
[----:B------:R-:W-:Y:S01]  /*2dd0*/  IMAD.SHL.U32 R81, R48, 0x2, RZ ;  /* 0x0000000230517824 */ /* 0x000fe200078e00ff */
[----:B------:R-:W-:Y:S01]  /*2de0*/  LEA.HI.X R88, R65, R178, R88, 0x1, P4 ;  /* 0x000000b241587211 */ /* 0x000fe200020f0c58 */
[----:B------:R-:W-:Y:S01]  /*2df0*/  IMAD R52, R115, R2, RZ ;  /* 0x0000000273347224 */ /* 0x000fe200078e02ff */
[----:B------:R-:W-:-:S02]  /*2e00*/  SHF.R.S32.HI R85, RZ, 0x1f, R59 ;  /* 0x0000001fff557819 */ /* 0x000fc4000001143b */
[----:B------:R-:W-:Y:S02]  /*2e10*/  SHF.R.S32.HI R87, RZ, 0x1f, R55 ;  /* 0x0000001fff577819 */ /* 0x000fe40000011437 */
[-C--:B------:R-:W-:Y:S02]  /*2e20*/  LEA R95, P3, R59, R100.reuse, 0x1 ;  /* 0x000000643b5f7211 */ /* 0x080fe400078608ff */
[----:B------:R-:W-:Y:S01]  /*2e30*/  LEA R93, P4, R55, R100, 0x1 ;  /* 0x00000064375d7211 */ /* 0x000fe200078808ff */
[----:B------:R-:W-:Y:S01]  /*2e40*/  IMAD.HI R49, R46, 0x2, RZ ;  /* 0x000000022e317827 */ /* 0x000fe200078e02ff */
[-C--:B------:R-:W-:Y:S02]  /*2e50*/  LEA.HI.X R174, R53, R178.reuse, R174, 0x1, P5 ;  /* 0x000000b235ae7211 */ /* 0x080fe400028f0cae */
[----:B------:R-:W-:Y:S01]  /*2e60*/  LEA.HI.X R176, R57, R178, R176, 0x1, P6 ;  /* 0x000000b239b07211 */ /* 0x000fe200030f0cb0 */
[----:B------:R-:W-:Y:S01]  /*2e70*/  IMAD.SHL.U32 R79, R50, 0x2, RZ ;  /* 0x00000002324f7824 */ /* 0x000fe200078e00ff */
[----:B------:R-:W-:Y:S01]  /*2e80*/  ISETP.NE.U32.AND P0, PT, R54, RZ, PT ;  /* 0x000000ff3600720c */ /* 0x000fe20003f05070 */
[----:B------:R-:W-:Y:S01]  /*2e90*/  IMAD R54, R141, R2, RZ ;  /* 0x000000028d367224 */ /* 0x000fe200078e02ff */
[----:B------:R-:W-:Y:S01]  /*2ea0*/  IADD3 R82, P5, P6, R83, UR16, R100 ;  /* 0x0000001053527c10 */ /* 0x000fe2000febe064 */
[----:B------:R-:W-:Y:S01]  /*2eb0*/  IMAD.HI R51, R48, 0x2, RZ ;  /* 0x0000000230337827 */ /* 0x000fe200078e02ff */
[----:B------:R-:W-:-:S02]  /*2ec0*/  LEA.HI.X R85, R59, R178, R85, 0x1, P3 ;  /* 0x000000b23b557211 */ /* 0x000fc400018f0c55 */
[----:B------:R-:W-:Y:S01]  /*2ed0*/  LEA.HI.X R87, R55, R178, R87, 0x1, P4 ;  /* 0x000000b237577211 */ /* 0x000fe200020f0c57 */
[-C--:B------:R-:W-:Y:S01]  /*2ee0*/  IMAD R76, R159, R2.reuse, RZ ;  /* 0x000000029f4c7224 */ /* 0x080fe200078e02ff */
[----:B------:R-:W-:Y:S01]  /*2ef0*/  IADD3 R80, P3, P4, R81, UR16, R100 ;  /* 0x0000001051507c10 */ /* 0x000fe2000fc7e064 */
[----:B------:R-:W-:Y:S01]  /*2f00*/  IMAD.SHL.U32 R77, R52, 0x2, RZ ;  /* 0x00000002344d7824 */ /* 0x000fe200078e00ff */
[----:B------:R-:W-:Y:S01]  /*2f10*/  IADD3.X R83, PT, PT, R49, UR17, R178, P5, P6 ;  /* 0x0000001131537c10 */ /* 0x000fe2000afec4b2 */
[----:B------:R-:W-:Y:S01]  /*2f20*/  IMAD R56, R113, R2, RZ ;  /* 0x0000000271387224 */ /* 0x000fe200078e02ff */
[----:B------:R-:W-:Y:S01]  /*2f30*/  IADD3 R78, P5, P6, R79, UR16, R100 ;  /* 0x000000104f4e7c10 */ /* 0x000fe2000febe064 */
[----:B------:R-:W-:Y:S01]  /*2f40*/  IMAD.HI R53, R50, 0x2, RZ ;  /* 0x0000000232357827 */ /* 0x000fe200078e02ff */
[----:B------:R-:W-:-:S03]  /*2f50*/  IADD3.X R81, PT, PT, R51, UR17, R178, P3, P4 ;  /* 0x0000001133517c10 */ /* 0x000fc60009fe84b2 */
[-C--:B------:R-:W-:Y:S02]  /*2f60*/  IMAD R74, R131, R2.reuse, RZ ;  /* 0x00000002834a7224 */ /* 0x080fe400078e02ff */
[----:B------:R-:W-:Y:S02]  /*2f70*/  IMAD.SHL.U32 R75, R54, 0x2, RZ ;  /* 0x00000002364b7824 */ /* 0x000fe400078e00ff */
[----:B------:R-:W-:Y:S02]  /*2f80*/  IMAD R58, R139, R2, RZ ;  /* 0x000000028b3a7224 */ /* 0x000fe400078e02ff */
[----:B------:R-:W-:Y:S01]  /*2f90*/  IMAD.HI R55, R52, 0x2, RZ ;  /* 0x0000000234377827 */ /* 0x000fe200078e02ff */
[----:B------:R-:W-:-:S03]  /*2fa0*/  IADD3.X R79, PT, PT, R53, UR17, R178, P5, P6 ;  /* 0x00000011354f7c10 */ /* 0x000fc6000afec4b2 */
[C---:B------:R-:W-:Y:S02]  /*2fb0*/  IMAD.SHL.U32 R219, R76.reuse, 0x2, RZ ;  /* 0x000000024cdb7824 */ /* 0x040fe400078e00ff */
[----:B------:R-:W-:Y:S01]  /*2fc0*/  IMAD.HI R221, R76, 0x2, RZ ;  /* 0x000000024cdd7827 */ /* 0x000fe200078e02ff */
[----:B------:R-:W-:-:S03]  /*2fd0*/  IADD3 R76, P3, P4, R77, UR16, R100 ;  /* 0x000000104d4c7c10 */ /* 0x000fc6000fc7e064 */
        /* <DEDUP_REMOVED lines=24> */
[----:B------:R-:W-:Y:S02]  /*3160*/  IMAD R66, R135, R2, RZ ;  /* 0x0000000287427224 */ /* 0x000fe400078e02ff */
[----:B------:R-:W-:Y:S02]  /*3170*/  IMAD.SHL.U32 R67, R62, 0x2, RZ ;  /* 0x000000023e437824 */ /* 0x000fe400078e00ff */
[----:B------:R-:W-:Y:S01]  /*3180*/  IMAD.HI R63, R60, 0x2, RZ ;  /* 0x000000023c3f7827 */ /* 0x000fe200078e02ff */
[----:B------:R-:W-:-:S04]  /*3190*/  @!UP0 UIADD3 UR4, UPT, UPT, -UR7, 0x100000, URZ ;  /* 0x0010000007048890 */ /* 0x000fc8000fffe1ff */
[----:B------:R-:W-:Y:S02]  /*31a0*/  @!UP0 USHF.L.U32 UR5, UR4, 0xb, URZ ;  /* 0x0000000b04058899 */ /* 0x000fe400080006ff */
[----:B------:R-:W-:Y:S01]  /*31b0*/  @!UP0 USHF.L.U32 UR4, UR4, 0x1, URZ ;  /* 0x0000000104048899 */ /* 0x000fe200080006ff */
[C---:B------:R-:W-:Y:S02]  /*31c0*/  IMAD.SHL.U32 R203, R68.reuse, 0x2, RZ ;  /* 0x0000000244cb7824 */ /* 0x040fe400078e00ff */
[----:B------:R-:W-:Y:S01]  /*31d0*/  IMAD.HI R205, R68, 0x2, RZ ;  /* 0x0000000244cd7827 */ /* 0x000fe200078e02ff */
[----:B------:R-:W-:-:S03]  /*31e0*/  IADD3 R68, P3, P4, R69, UR16, R100 ;  /* 0x0000001045447c10 */ /* 0x000fc6000fc7e064 */
[----:B------:R-:W-:Y:S01]  /*31f0*/  IMAD.SHL.U32 R99, R64, 0x2, RZ ;  /* 0x0000000240637824 */ /* 0x000fe200078e00ff */
[--C-:B------:R-:W-:Y:S01]  /*3200*/  IADD3.X R71, PT, PT, R61, UR17, R178.reuse, P5, P6 ;  /* 0x000000113d477c10 */ /* 0x100fe2000afec4b2 */
[----:B------:R-:W-:Y:S01]  /*3210*/  IMAD.HI R65, R62, 0x2, RZ ;  /* 0x000000023e417827 */ /* 0x000fe200078e02ff */
[----:B------:R-:W-:-:S03]  /*3220*/  IADD3.X R69, PT, PT, R63, UR17, R178, P3, P4 ;  /* 0x000000113f457c10 */ /* 0x000fc60009fe84b2 */
[C---:B------:R-:W-:Y:S02]  /*3230*/  IMAD.SHL.U32 R199, R66.reuse, 0x2, RZ ;  /* 0x0000000242c77824 */ /* 0x040fe400078e00ff */
[----:B------:R-:W-:Y:S01]  /*3240*/  IMAD.HI R201, R66, 0x2, RZ ;  /* 0x0000000242c97827 */ /* 0x000fe200078e02ff */
[----:B------:R-:W-:-:S03]  /*3250*/  IADD3 R66, P5, P6, R67, UR16, R100 ;  /* 0x0000001043427c10 */ /* 0x000fc6000febe064 */
[----:B------:R-:W-:Y:S02]  /*3260*/  IMAD.SHL.U32 R108, R104, 0x2, RZ ;  /* 0x00000002686c7824 */ /* 0x000fe400078e00ff */
[----:B------:R-:W-:Y:S01]  /*3270*/  IMAD.HI R101, R64, 0x2, RZ ;  /* 0x0000000240657827 */ /* 0x000fe200078e02ff */
[----:B------:R-:W-:Y:S01]  /*3280*/  IADD3 R64, P3, P4, R99, UR16, R100 ;  /* 0x0000001063407c10 */ /* 0x000fe2000fc7e064 */
[----:B------:R-:W-:Y:S01]  /*3290*/  VOTEU.ALL UP1, P2 ;  /* 0x0000000000ff7886 */ /* 0x000fe20001020000 */
[----:B------:R-:W-:Y:S02]  /*32a0*/  SHF.R.S32.HI R180, RZ, 0x7, R104 ;  /* 0x00000007ffb47819 */ /* 0x000fe40000011468 */
[----:B------:R-:W-:Y:S02]  /*32b0*/  IADD3.X R67, PT, PT, R65, UR17, R178, P5, P6 ;  /* 0x0000001141437c10 */ /* 0x000fe4000afec4b2 */
[----:B------:R-:W-:Y:S01]  /*32c0*/  IADD3 R62, P5, P6, R199, UR16, R100 ;  /* 0x00000010c73e7c10 */ /* 0x000fe2000febe064 */
[----:B------:R0:W1:Y:S01]  /*32d0*/  @!UP1 SYNCS.EXCH.64 URZ, [UR10+0xc008], UR4 ;  /* 0x00c008040aff95b2 */ /* 0x0000620008000100 */
[----:B------:R-:W-:-:S02]  /*32e0*/  IADD3.X R65, PT, PT, R101, UR17, R178, P3, P4 ;  /* 0x0000001165417c10 */ /* 0x000fc40009fe84b2 */
[----:B------:R-:W-:Y:S02]  /*32f0*/  LOP3.LUT R108, R97, 0x1fe, R108, 0x78, !PT ;  /* 0x000001fe616c7812 */ /* 0x000fe400078e786c */
[----:B------:R-:W-:Y:S02]  /*3300*/  IADD3 R60, P3, P4, R203, UR16, R100 ;  /* 0x00000010cb3c7c10 */ /* 0x000fe4000fc7e064 */
[----:B------:R-:W-:Y:S02]  /*3310*/  SGXT R180, R180, 0x1 ;  /* 0x00000001b4b4781a */ /* 0x000fe40000000200 */
[----:B------:R-:W-:Y:S01]  /*3320*/  IADD3.X R63, PT, PT, R201, UR17, R178, P5, P6 ;  /* 0x00000011c93f7c10 */ /* 0x000fe2000afec4b2 */
[-C--:B------:R-:W-:Y:S01]  /*3330*/  IMAD R182, R129, R2.reuse, RZ ;  /* 0x0000000281b67224 */ /* 0x080fe200078e02ff */
[----:B------:R-:W-:Y:S01]  /*3340*/  IADD3 R58, P5, P6, R207, UR16, R100 ;  /* 0x00000010cf3a7c10 */ /* 0x000fe2000febe064 */
[----:B-----5:R5:W-:Y:S01]  /*3350*/  STS.U16 [R108+UR10+0x800], R169 ;  /* 0x000800a96c007988 */ /* 0x020be2000800040a */
[----:B------:R-:W-:Y:S01]  /*3360*/  IADD3.X R61, PT, PT, R205, UR17, R178, P3, P4 ;  /* 0x00000011cd3d7c10 */ /* 0x000fe20009fe84b2 */
[----:B------:R-:W-:Y:S01]  /*3370*/  IMAD R184, R157, R2, RZ ;  /* 0x000000029db87224 */ /* 0x000fe200078e02ff */
[----:B------:R-:W-:-:S02]  /*3380*/  IADD3 R56, P3, P4, R211, UR16, R100 ;  /* 0x00000010d3387c10 */ /* 0x000fc4000fc7e064 */
[----:B------:R-:W-:Y:S01]  /*3390*/  LOP3.LUT R180, R47, 0x90, R180, 0x78, !PT ;  /* 0x000000902fb47812 */ /* 0x000fe200078e78b4 */
[----:B------:R-:W-:Y:S01]  /*33a0*/  IMAD.SHL.U32 R51, R182, 0x2, RZ ;  /* 0x00000002b6337824 */ /* 0x000fe200078e00ff */
[----:B------:R-:W-:Y:S02]  /*33b0*/  IADD3.X R59, PT, PT, R209, UR17, R178, P5, P6 ;  /* 0x00000011d13b7c10 */ /* 0x000fe4000afec4b2 */
[----:B-----5:R-:W-:Y:S01]  /*33c0*/  LOP3.LUT R169, R104, 0x40, RZ, 0xc0, !PT ;  /* 0x0000004068a97812 */ /* 0x020fe200078ec0ff */
[-C--:B------:R-:W-:Y:S01]  /*33d0*/  IMAD R186, R127, R2.reuse, RZ ;  /* 0x000000027fba7224 */ /* 0x080fe200078e02ff */
[----:B------:R-:W-:Y:S01]  /*33e0*/  IADD3 R54, P5, P6, R215, UR16, R100 ;  /* 0x00000010d7367c10 */ /* 0x000fe2000febe064 */
[----:B---3--:R3:W-:Y:S01]  /*33f0*/  STS.U16 [R108+UR10+0x1000], R171 ;  /* 0x001000ab6c007988 */ /* 0x0087e2000800040a */
[----:B------:R-:W-:Y:S01]  /*3400*/  IADD3.X R57, PT, PT, R213, UR17, R178, P3, P4 ;  /* 0x00000011d5397c10 */ /* 0x000fe20009fe84b2 */
[----:B------:R-:W-:Y:S01]  /*3410*/  IMAD.SHL.U32 R223, R184, 0x2, RZ ;  /* 0x00000002b8df7824 */ /* 0x000fe200078e00ff */
[----:B------:R-:W-:Y:S01]  /*3420*/  IADD3 R52, P3, P4, R219, UR16, R100 ;  /* 0x00000010db347c10 */ /* 0x000fe2000fc7e064 */
[----:B------:R-:W-:Y:S01]  /*3430*/  IMAD R188, R155, R2, RZ ;  /* 0x000000029bbc7224 */ /* 0x000fe200078e02ff */
[----:B------:R-:W-:Y:S01]  /*3440*/  IADD3.X R55, PT, PT, R217, UR17, R178, P5, P6 ;  /* 0x00000011d9377c10 */ /* 0x000fe2000afec4b2 */
[----:B------:R-:W-:Y:S01]  /*3450*/  IMAD.HI R49, R182, 0x2, RZ ;  /* 0x00000002b6317827 */ /* 0x000fe200078e02ff */
[----:B------:R5:W-:Y:S03]  /*3460*/  STS.U16 [R108+UR10+0xc00], R167 ;  /* 0x000c00a76c007988 */ /* 0x000be6000800040a */
[----:B---3--:R-:W-:Y:S01]  /*3470*/  IMAD R171, R169, 0x40, R180 ;  /* 0x00000040a9ab7824 */ /* 0x008fe200078e02b4 */
[----:B------:R-:W-:Y:S01]  /*3480*/  IADD3 R50, P5, P6, R51, UR16, R100 ;  /* 0x0000001033327c10 */ /* 0x000fe2000febe064 */
[----:B------:R-:W-:Y:S01]  /*3490*/  IMAD.SHL.U32 R101, R186, 0x2, RZ ;  /* 0x00000002ba657824 */ /* 0x000fe200078e00ff */
[----:B------:R-:W-:Y:S01]  /*34a0*/  IADD3.X R53, PT, PT, R221, UR17, R178, P3, P4 ;  /* 0x00000011dd357c10 */ /* 0x000fe20009fe84b2 */
[----:B------:R-:W-:Y:S01]  /*34b0*/  IMAD.HI R99, R184, 0x2, RZ ;  /* 0x00000002b8637827 */ /* 0x000fe200078e02ff */
[----:B------:R3:W-:Y:S01]  /*34c0*/  STS.U16 [R108+UR10+0x1800], R173 ;  /* 0x001800ad6c007988 */ /* 0x0007e2000800040a */
[----:B-----5:R-:W-:-:S02]  /*34d0*/  LOP3.LUT R167, R108, 0x40, RZ, 0x3c, !PT ;  /* 0x000000406ca77812 */ /* 0x020fc400078e3cff */
[----:B------:R-:W-:Y:S01]  /*34e0*/  IMAD.SHL.U32 R201, R188, 0x2, RZ ;  /* 0x00000002bcc97824 */ /* 0x000fe200078e00ff */
[----:B------:R-:W-:Y:S01]  /*34f0*/  IADD3 R48, P3, P4, R223, UR16, R100 ;  /* 0x00000010df307c10 */ /* 0x000fe2000fc7e064 */
[----:B--2---:R2:W-:Y:S01]  /*3500*/  STS.U16 [R108+UR10+0x1c00], R175 ;  /* 0x001c00af6c007988 */ /* 0x0045e2000800040a */
[----:B------:R-:W-:Y:S01]  /*3510*/  IMAD.HI R199, R186, 0x2, RZ ;  /* 0x00000002bac77827 */ /* 0x000fe200078e02ff */
[----:B------:R-:W-:Y:S02]  /*3520*/  IADD3.X R51, PT, PT, R49, UR17, R178, P5, P6 ;  /* 0x0000001131337c10 */ /* 0x000fe4000afec4b2 */
[----:B------:R5:W-:Y:S01]  /*3530*/  STS.U16 [R108+UR10+0x1400], R177 ;  /* 0x001400b16c007988 */ /* 0x000be2000800040a */
[----:B---3--:R-:W-:Y:S01]  /*3540*/  LOP3.LUT R173, R171, 0x20, RZ, 0x3c, !PT ;  /* 0x00000020abad7812 */ /* 0x008fe200078e3cff */
[----:B------:R-:W-:Y:S01]  /*3550*/  IMAD.HI R203, R188, 0x2, RZ ;  /* 0x00000002bccb7827 */ /* 0x000fe200078e02ff */
[----:B------:R-:W-:Y:S01]  /*3560*/  IADD3 R46, P5, P6, R101, UR16, R100 ;  /* 0x00000010652e7c10 */ /* 0x000fe2000febe064 */
[----:B------:R-:W-:Y:S01]  /*3570*/  STS.U16 [R108+UR10+0x2000], R181 ;  /* 0x002000b56c007988 */ /* 0x000fe2000800040a */
[----:B--2---:R-:W-:-:S03]  /*3580*/  LOP3.LUT R175, R171, 0x40, RZ, 0x3c, !PT ;  /* 0x00000040abaf7812 */ /* 0x004fc600078e3cff */
[----:B------:R2:W-:Y:S01]  /*3590*/  STS.U16 [R108+UR10+0x2400], R179 ;  /* 0x002400b36c007988 */ /* 0x0005e2000800040a */
[----:B-----5:R-:W-:-:S03]  /*35a0*/  LOP3.LUT R177, R171, 0x60, RZ, 0x3c, !PT ;  /* 0x00000060abb17812 */ /* 0x020fc600078e3cff */
[----:B------:R-:W-:Y:S01]  /*35b0*/  STS.U16 [R108+UR10+0x2800], R183 ;  /* 0x002800b76c007988 */ /* 0x000fe2000800040a */
[----:B------:R-:W-:-:S03]  /*35c0*/  IADD3.X R49, PT, PT, R99, UR17, R178, P3, P4 ;  /* 0x0000001163317c10 */ /* 0x000fc60009fe84b2 */
[----:B----4-:R-:W-:Y:S01]  /*35d0*/  STS.U16 [R108+UR10+0x2c00], R185 ;  /* 0x002c00b96c007988 */ /* 0x010fe2000800040a */
[----:B------:R-:W-:-:S03]  /*35e0*/  IADD3 R100, P3, P4, R201, UR16, R100 ;  /* 0x00000010c9647c10 */ /* 0x000fc6000fc7e064 */
[----:B------:R-:W-:Y:S04]  /*35f0*/  STS.U16 [R108+UR10+0x3000], R187 ;  /* 0x003000bb6c007988 */ /* 0x000fe8000800040a */
[----:B------:R-:W-:Y:S04]  /*3600*/  STS.U16 [R108+UR10+0x3400], R191 ;  /* 0x003400bf6c007988 */ /* 0x000fe8000800040a */
[----:B------:R-:W-:Y:S04]  /*3610*/  STS.U16 [R108+UR10+0x3800], R189 ;  /* 0x003800bd6c007988 */ /* 0x000fe8000800040a */
[----:B------:R-:W-:Y:S04]  /*3620*/  STS.U16 [R108+UR10+0x3c00], R193 ;  /* 0x003c00c16c007988 */ /* 0x000fe8000800040a */
[----:B------:R-:W-:Y:S04]  /*3630*/  STS.U16 [R108+UR10], R197 ;  /* 0x000000c56c007988 */ /* 0x000fe8000800040a */
[----:B------:R-:W-:Y:S04]  /*3640*/  STS.U16 [R108+UR10+0x400], R195 ;  /* 0x000400c36c007988 */ /* 0x000fe8000800040a */
[----:B------:R3:W-:Y:S04]  /*3650*/  STS.U16 [R167+UR10+0xa00], R110 ;  /* 0x000a006ea7007988 */ /* 0x0007e8000800040a */
        /* <DEDUP_REMOVED lines=14> */
[----:B------:R4:W-:Y:S01]  /*3740*/  STS.U16 [R167+UR10+0x600], R170 ;  /* 0x000600aaa7007988 */ /* 0x0009e2000800040a */
[----:B------:R-:W-:-:S03]  /*3750*/  IADD3.X R47, PT, PT, R199, UR17, R178, P5, P6 ;  /* 0x00000011c72f7c10 */ /* 0x000fc6000afec4b2 */
[----:B------:R4:W-:Y:S04]  /*3760*/  STS.U16 [R171+UR10+0x8000], R168 ;  /* 0x008000a8ab007988 */ /* 0x0009e8000800040a */
[----:B------:R4:W-:Y:S04]  /*3770*/  STS.U16 [R171+UR10+0x8400], R162 ;  /* 0x008400a2ab007988 */ /* 0x0009e8000800040a */
[----:B------:R4:W-:Y:S04]  /*3780*/  STS.U16 [R171+UR10+0x8800], R166 ;  /* 0x008800a6ab007988 */ /* 0x0009e8000800040a */
[----:B------:R4:W-:Y:S01]  /*3790*/  STS.U16 [R171+UR10+0x8c00], R164 ;  /* 0x008c00a4ab007988 */ /* 0x0009e2000800040a */
[----:B------:R-:W-:-:S03]  /*37a0*/  IADD3 R98, P5, PT, R98, UR16, RZ ;  /* 0x0000001062627c10 */ /* 0x000fc6000ffbe0ff */
[----:B------:R4:W-:Y:S04]  /*37b0*/  STS.U16 [R173+UR10+0x8100], R150 ;  /* 0x00810096ad007988 */ /* 0x0009e8000800040a */
[----:B------:R4:W-:Y:S04]  /*37c0*/  STS.U16 [R173+UR10+0x8500], R160 ;  /* 0x008500a0ad007988 */ /* 0x0009e8000800040a */
[----:B------:R4:W-:Y:S04]  /*37d0*/  STS.U16 [R173+UR10+0x8900], R158 ;  /* 0x0089009ead007988 */ /* 0x0009e8000800040a */
[----:B------:R4:W-:Y:S01]  /*37e0*/  STS.U16 [R173+UR10+0x8d00], R156 ;  /* 0x008d009cad007988 */ /* 0x0009e2000800040a */
[----:B------:R-:W-:-:S03]  /*37f0*/  IADD3.X R101, PT, PT, R203, UR17, R178, P3, P4 ;  /* 0x00000011cb657c10 */ /* 0x000fc60009fe84b2 */
[----:B------:R4:W-:Y:S01]  /*3800*/  STS.U16 [R175+UR10+0x8200], R154 ;  /* 0x0082009aaf007988 */ /* 0x0009e2000800040a */
[----:B------:R-:W-:-:S03]  /*3810*/  IADD3 R96, P6, PT, R96, UR16, RZ ;  /* 0x0000001060607c10 */ /* 0x000fc6000ffde0ff */
        /* <DEDUP_REMOVED lines=8> */
[----:B-1----:R1:W-:Y:S06]  /*38a0*/  MEMBAR.ALL.CTA ;  /* 0x0000000000007992 */ /* 0x0023ec0000008000 */
[----:B-1----:R-:W1:Y:S01]  /*38b0*/  FENCE.VIEW.ASYNC.S ;  /* 0x00000000000073c6 */ /* 0x002e620000000000 */
[----:B------:R-:W-:-:S02]  /*38c0*/  IADD3 R92, P4, PT, R92, UR16, RZ ;  /* 0x000000105c5c7c10 */ /* 0x000fc4000ff9e0ff */
[----:B------:R-:W-:Y:S02]  /*38d0*/  IADD3.X R99, PT, PT, R90, UR17, RZ, P5, !PT ;  /* 0x000000115a637c10 */ /* 0x000fe4000affe4ff */
[----:B------:R-:W-:Y:S02]  /*38e0*/  IADD3 R90, P5, PT, R95, UR16, RZ ;  /* 0x000000105f5a7c10 */ /* 0x000fe4000ffbe0ff */
[----:B------:R-:W-:Y:S02]  /*38f0*/  IADD3.X R97, PT, PT, R88, UR17, RZ, P6, !PT ;  /* 0x0000001158617c10 */ /* 0x000fe4000b7fe4ff */
[----:B--2---:R-:W-:Y:S02]  /*3900*/  SHF.R.S32.HI R179, RZ, 0x1f, R106 ;  /* 0x0000001fffb37819 */ /* 0x004fe4000001146a */
[----:B------:R-:W-:Y:S02]  /*3910*/  IADD3 R88, P6, PT, R93, UR16, RZ ;  /* 0x000000105d587c10 */ /* 0x000fe4000ffde0ff */
[----:B------:R-:W-:Y:S01]  /*3920*/  IADD3.X R95, PT, PT, R86, UR17, RZ, P3, !PT ;  /* 0x00000011565f7c10 */ /* 0x000fe20009ffe4ff */
[----:B------:R-:W-:Y:S01]  /*3930*/  UIADD3 UR7, UPT, UPT, UR10, 0x4000, URZ ;  /* 0x000040000a077890 */ /* 0x000fe2000fffe0ff */
[----:B------:R-:W-:Y:S01]  /*3940*/  IADD3 R86, P3, PT, R91, UR16, RZ ;  /* 0x000000105b567c10 */ /* 0x000fe2000ff7e0ff */
[----:B------:R-:W-:Y:S01]  /*3950*/  UIADD3 UR8, UPT, UPT, UR10, 0xa000, URZ ;  /* 0x0000a0000a087890 */ /* 0x000fe2000fffe0ff */
[----:B------:R-:W-:-:S02]  /*3960*/  IADD3.X R93, PT, PT, R84, UR17, RZ, P4, !PT ;  /* 0x00000011545d7c10 */ /* 0x000fc4000a7fe4ff */
[----:B------:R-:W-:Y:S02]  /*3970*/  IADD3 R84, P4, PT, R89, UR16, RZ ;  /* 0x0000001059547c10 */ /* 0x000fe4000ff9e0ff */
[----:B------:R-:W-:Y:S02]  /*3980*/  LEA.HI R179, R179, R106, RZ, 0x7 ;  /* 0x0000006ab3b37211 */ /* 0x000fe400078f38ff */
[----:B------:R-:W-:Y:S01]  /*3990*/  IADD3.X R89, PT, PT, R87, UR17, RZ, P6, !PT ;  /* 0x0000001157597c10 */ /* 0x000fe2000b7fe4ff */
[----:B------:R-:W-:Y:S01]  /*39a0*/  USHF.R.U32.HI UR7, URZ, 0x4, UR7 ;  /* 0x00000004ff077899 */ /* 0x000fe20008011607 */
[----:B------:R-:W-:Y:S01]  /*39b0*/  IADD3.X R87, PT, PT, R174, UR17, RZ, P3, !PT ;  /* 0x00000011ae577c10 */ /* 0x000fe20009ffe4ff */
[----:B------:R-:W-:Y:S01]  /*39c0*/  USHF.R.U32.HI UR8, URZ, 0x4, UR8 ;  /* 0x00000004ff087899 */ /* 0x000fe20008011608 */
[----:B------:R-:W-:Y:S02]  /*39d0*/  ISETP.LT.OR P3, PT, R106, 0x80, P0 ;  /* 0x000000806a00780c */ /* 0x000fe40000761670 */
[----:B---3--:R-:W-:Y:S01]  /*39e0*/  SHF.R.S32.HI R110, RZ, 0x7, R179 ;  /* 0x00000007ff6e7819 */ /* 0x008fe200000114b3 */
[----:B------:R-:W-:-:S02]  /*39f0*/  USGXT.U32 UR16, UR7, 0xe ;  /* 0x0000000e0710789a */ /* 0x000fc40008000000 */
[----:B------:R-:W-:Y:S01]  /*3a00*/  USGXT.U32 UR14, UR8, 0xe ;  /* 0x0000000e080e789a */ /* 0x000fe20008000000 */
[----:B------:R-:W-:Y:S01]  /*3a10*/  VIMNMX R110, PT, PT, R110, 0x1, !PT ;  /* 0x000000016e6e7848 */ /* 0x000fe20007fe0100 */
[----:B------:R-:W-:Y:S02]  /*3a20*/  UIADD3 UR24, UP0, UPT, UR16, 0x80, URZ ;  /* 0x0000008010187890 */ /* 0x000fe4000ff1e0ff */
[----:B------:R-:W-:Y:S01]  /*3a30*/  UIADD3 UR26, UP1, UPT, UR14, 0x2, URZ ;  /* 0x000000020e1a7890 */ /* 0x000fe2000ff3e0ff */
[----:B------:R-:W-:Y:S01]  /*3a40*/  IADD3.X R91, PT, PT, R85, UR17, RZ, P5, !PT ;  /* 0x00000011555b7c10 */ /* 0x000fe2000affe4ff */
[----:B0-----:R-:W-:Y:S01]  /*3a50*/  UMOV UR4, URZ ;  /* 0x000000ff00047c82 */ /* 0x001fe20008000000 */
[----:B------:R-:W-:Y:S01]  /*3a60*/  UMOV UR5, URZ ;  /* 0x000000ff00057c82 */ /* 0x000fe20008000000 */
[----:B------:R-:W-:Y:S01]  /*3a70*/  VIADD R110, R110, 0xffffffff ;  /* 0xffffffff6e6e7836 */ /* 0x000fe20000000000 */
[----:B------:R-:W-:Y:S01]  /*3a80*/  IADD3.X R85, PT, PT, R176, UR17, RZ, P4, !PT ;  /* 0x00000011b0557c10 */ /* 0x000fe2000a7fe4ff */
[----:B------:R-:W-:-:S02]  /*3a90*/  UIADD3.X UR25, UPT, UPT, UR4, 0x40004040, URZ, UP0, !UPT ;  /* 0x4000404004197890 */ /* 0x000fc400087fe4ff */
[----:B------:R-:W-:Y:S01]  /*3aa0*/  UIADD3.X UR27, UPT, UPT, UR5, 0x40004040, URZ, UP1, !UPT ;  /* 0x40004040051b7890 */ /* 0x000fe20008ffe4ff */
[----:B------:R-:W-:Y:S01]  /*3ab0*/  IMAD.SHL.U32 R179, R2, 0x80, RZ ;  /* 0x0000008002b37824 */ /* 0x000fe200078e00ff */
[----:B------:R-:W-:Y:S01]  /*3ac0*/  LOP3.LUT R2, R104, 0x80, RZ, 0xc0, !PT ;  /* 0x0000008068027812 */ /* 0x000fe200078ec0ff */
[----:B------:R-:W-:Y:S01]  /*3ad0*/  IMAD.SHL.U32 R3, R3, 0x80, RZ ;  /* 0x0000008003037824 */ /* 0x000fe200078e00ff */
[----:B-1----:R-:W-:Y:S01]  /*3ae0*/  BAR.SYNC.DEFER_BLOCKING 0x0 ;  /* 0x0000000000007b1d */ /* 0x002fe20000010000 */
[----:B------:R-:W-:-:S05]  /*3af0*/  ISETP.NE.U32.AND P4, PT, R110, RZ, PT ;  /* 0x000000ff6e00720c */ /* 0x000fca0003f85070 */
[----:B----4-:R-:W-:Y:S08]  /*3b00*/  @P3 BRA `(.L_x_6) ;  /* 0x0000000000d43947 */ /* 0x010ff00003800000 */
[----:B------:R-:W-:Y:S02]  /*3b10*/  USHF.R.U32.HI UR18, URZ, 0x4, UR10 ;  /* 0x00000004ff127899 */ /* 0x000fe4000801160a */
[----:B------:R-:W-:Y:S02]  /*3b20*/  UIADD3 UR7, UPT, UPT, UR10, 0x8000, URZ ;  /* 0x000080000a077890 */ /* 0x000fe4000fffe0ff */
[----:B------:R-:W-:Y:S02]  /*3b30*/  USGXT.U32 UR18, UR18, 0xe ;  /* 0x0000000e1212789a */ /* 0x000fe40008000000 */
[----:B------:R-:W-:Y:S02]  /*3b40*/  USHF.R.U32.HI UR7, URZ, 0x4, UR7 ;  /* 0x00000004ff077899 */ /* 0x000fe40008011607 */
[----:B------:R-:W-:Y:S02]  /*3b50*/  UIADD3 UR38, UP0, UPT, UR18, 0x80, URZ ;  /* 0x0000008012267890 */ /* 0x000fe4000ff1e0ff */
[----:B------:R-:W-:Y:S01]  /*3b60*/  USGXT.U32 UR20, UR7, 0xe ;  /* 0x0000000e0714789a */ /* 0x000fe20008000000 */
[----:B------:R-:W-:Y:S01]  /*3b70*/  UMOV UR5, URZ ;  /* 0x000000ff00057c82 */ /* 0x000fe20008000000 */
[----:B------:R-:W-:Y:S01]  /*3b80*/  UMOV UR8, URZ ;  /* 0x000000ff00087c82 */ /* 0x000fe20008000000 */
[----:B------:R-:W-:-:S02]  /*3b90*/  UIADD3.X UR39, UPT, UPT, UR5, 0x40004040, URZ, UP0, !UPT ;  /* 0x4000404005277890 */ /* 0x000fc400087fe4ff */
[----:B------:R-:W-:Y:S02]  /*3ba0*/  UIADD3 UR46, UP0, UPT, UR20, 0x2, URZ ;  /* 0x00000002142e7890 */ /* 0x000fe4000ff1e0ff */
[----:B------:R-:W-:Y:S02]  /*3bb0*/  UIADD3.64 UR48, UPT, UPT, UR38, 0x80, URZ ;  /* 0x0000008026307897 */ /* 0x000fe4000fffe0ff */
[----:B------:R-:W-:Y:S02]  /*3bc0*/  UIADD3.X UR47, UPT, UPT, UR8, 0x40004040, URZ, UP0, !UPT ;  /* 0x40004040082f7890 */ /* 0x000fe400087fe4ff */
[----:B------:R-:W-:Y:S02]  /*3bd0*/  UIADD3.64 UR52, UPT, UPT, UR38, 0x100, URZ ;  /* 0x0000010026347897 */ /* 0x000fe4000fffe0ff */
[----:B------:R-:W-:Y:S02]  /*3be0*/  UIADD3.64 UR50, UPT, UPT, UR46, 0x2, URZ ;  /* 0x000000022e327897 */ /* 0x000fe4000fffe0ff */
[----:B------:R-:W-:-:S02]  /*3bf0*/  UIADD3.64 UR54, UPT, UPT, UR46, 0x4, URZ ;  /* 0x000000042e367897 */ /* 0x000fc4000fffe0ff */
[----:B------:R-:W-:Y:S02]  /*3c00*/  UIADD3.64 UR56, UPT, UPT, UR38, 0x180, URZ ;  /* 0x0000018026387897 */ /* 0x000fe4000fffe0ff */
[----:B------:R-:W-:Y:S02]  /*3c10*/  UIADD3.64 UR58, UPT, UPT, UR46, 0xfe, URZ ;  /* 0x000000fe2e3a7897 */ /* 0x000fe4000fffe0ff */
[----:B------:R-:W-:Y:S02]  /*3c20*/  UIADD3.64 UR60, UPT, UPT, UR38, 0x200, URZ ;  /* 0x00000200263c7897 */ /* 0x000fe4000fffe0ff */
[----:B------:R-:W-:Y:S02]  /*3c30*/  UIADD3.64 UR62, UPT, UPT, UR46, 0x100, URZ ;  /* 0x000001002e3e7897 */ /* 0x000fe4000fffe0ff */
[----:B------:R-:W-:Y:S02]  /*3c40*/  UIADD3.64 UR64, UPT, UPT, UR38, 0x280, URZ ;  /* 0x0000028026407897 */ /* 0x000fe4000fffe0ff */
[----:B------:R-:W-:Y:S01]  /*3c50*/  UIADD3.64 UR66, UPT, UPT, UR46, 0x102, URZ ;  /* 0x000001022e427897 */ /* 0x000fe2000fffe0ff */
[----:B------:R-:W-:Y:S01]  /*3c60*/  UMOV UR32, 0x0 ;  /* 0x0000000000207882 */ /* 0x000fe20000000000 */
[----:B------:R-:W-:Y:S01]  /*3c70*/  UMOV UR33, 0x4088010 ;  /* 0x0408801000217882 */ /* 0x000fe20000000000 */
[----:B------:R-:W-:Y:S01]  /*3c80*/  UIADD3.64 UR68, UPT, UPT, UR38, 0x300, URZ ;  /* 0x0000030026447897 */ /* 0x000fe2000fffe0ff */
[----:B------:R-:W-:Y:S01]  /*3c90*/  UMOV UR19, 0x40004040 ;  /* 0x4000404000137882 */ /* 0x000fe20000000000 */
[----:B------:R-:W-:Y:S01]  /*3ca0*/  UIADD3.64 UR70, UPT, UPT, UR46, 0x104, URZ ;  /* 0x000001042e467897 */ /* 0x000fe2000fffe0ff */
[----:B------:R-:W-:Y:S01]  /*3cb0*/  UMOV UR21, 0x40004040 ;  /* 0x4000404000157882 */ /* 0x000fe20000000000 */
[----:B------:R-:W-:Y:S01]  /*3cc0*/  UMOV UR30, 0x0 ;  /* 0x00000000001e7882 */ /* 0x000fe20000000000 */
[----:B------:R-:W-:Y:S01]  /*3cd0*/  UMOV UR31, 0x4088010 ;  /* 0x04088010001f7882 */ /* 0x000fe20000000000 */
[----:B------:R-:W-:Y:S01]  /*3ce0*/  UMOV UR28, 0x0 ;  /* 0x00000000001c7882 */ /* 0x000fe20000000000 */
[----:B------:R-:W-:Y:S01]  /*3cf0*/  UMOV UR29, 0x4088010 ;  /* 0x04088010001d7882 */ /* 0x000fe20000000000 */
[----:B------:R0:W-:Y:S01]  /*3d00*/  UTCHMMA gdesc[UR18], gdesc[UR20], tmem[UR9], tmem[UR32], idesc[UR33], !UPT ;  /* 0x00ff2014120075ea */ /* 0x0001e2000f800009 */
[----:B------:R-:W-:Y:S01]  /*3d10*/  UMOV UR36, 0x0 ;  /* 0x0000000000247882 */ /* 0x000fe20000000000 */
[----:B------:R-:W-:Y:S01]  /*3d20*/  UMOV UR37, 0x4088010 ;  /* 0x0408801000257882 */ /* 0x000fe20000000000 */
[----:B------:R0:W-:Y:S01]  /*3d30*/  UTCHMMA gdesc[UR38], gdesc[UR46], tmem[UR9], tmem[UR30], idesc[UR31], UPT ;  /* 0x00ff1e2e260075ea */ /* 0x0001e2000b800009 */
        /* <DEDUP_REMOVED lines=8> */
[----:B------:R-:W-:Y:S01]  /*3dc0*/  UMOV UR7, URZ ;  /* 0x000000ff00077c82 */ /* 0x000fe20008000000 */
[----:B------:R0:W-:Y:S01]  /*3dd0*/  UTCHMMA gdesc[UR56], gdesc[UR58], tmem[UR9], tmem[UR34], idesc[UR35], UPT ;  /* 0x00ff223a380075ea */ /* 0x0001e2000b800009 */
[----:B------:R-:W-:Y:S01]  /*3de0*/  UMOV UR44, 0x0 ;  /* 0x00000000002c7882 */ /* 0x000fe20000000000 */
[----:B------:R-:W-:Y:S01]  /*3df0*/  UMOV UR45, 0x4088010 ;  /* 0x04088010002d7882 */ /* 0x000fe20000000000 */
[----:B------:R0:W-:Y:S01]  /*3e00*/  UTCHMMA gdesc[UR60], gdesc[UR62], tmem[UR9], tmem[UR42], idesc[UR43], UPT ;  /* 0x00ff2a3e3c0075ea */ /* 0x0001e2000b800009 */
[----:B------:R-:W-:Y:S01]  /*3e10*/  UMOV UR6, UR6 ;  /* 0x0000000600067c82 */ /* 0x000fe20008000000 */
[----:B------:R0:W-:Y:S01]  /*3e20*/  UTCHMMA gdesc[UR64], gdesc[UR66], tmem[UR9], tmem[UR40], idesc[UR41], UPT ;  /* 0x00ff2842400075ea */ /* 0x0001e2000b800009 */
[----:B------:R0:W-:Y:S01]  /*3e30*/  UTCHMMA gdesc[UR68], gdesc[UR70], tmem[UR9], tmem[UR44], idesc[UR45], UPT ;  /* 0x00ff2c46440075ea */ /* 0x0001e2000b800009 */
[----:B------:R0:W-:Y:S01]  /*3e40*/  UTCBAR [UR6], URZ ;  /* 0x000000ff060073e9 */ /* 0x0001e200080000ff */
[----:B------:R-:W-:Y:S01]  /*3e50*/  NOP ;  /* 0x0000000000007918 */ /* 0x000fe20000000000 */
.L_x_6:
[----:B------:R-:W-:Y:S05]  /*3e60*/  @!P4 BRA `(.L_x_7) ;  /* 0x000000100094c947 */ /* 0x000fea0003800000 */
[----:B------:R-:W-:Y:S01]  /*3e70*/  VIADD R4, R4, 0xffffff80 ;  /* 0xffffff8004047836 */ /* 0x000fe20000000000 */
[----:B0-----:R-:W-:Y:S02]  /*3e80*/  UIADD3.64 UR20, UPT, UPT, UR24, 0x80, URZ ;  /* 0x0000008018147897 */ /* 0x001fe4000fffe0ff */
[----:B------:R-:W-:Y:S02]  /*3e90*/  UIADD3.64 UR28, UPT, UPT, UR26, 0x2, URZ ;  /* 0x000000021a1c7897 */ /* 0x000fe4000fffe0ff */
[----:B------:R-:W-:Y:S02]  /*3ea0*/  UIADD3.64 UR30, UPT, UPT, UR24, 0x100, URZ ;  /* 0x00000100181e7897 */ /* 0x000fe4000fffe0ff */
        /* <DEDUP_REMOVED lines=10> */
[----:B------:R-:W-:-:S10]  /*3f50*/  UMOV UR5, URZ ;  /* 0x000000ff00057c82 */ /* 0x000fd40008000000 */
.L_x_10:
[----:B------:R-:W-:Y:S01]  /*3f60*/  USHF.L.U32 UR4, UR4, 0x1f, URZ ;  /* 0x0000001f04047899 */ /* 0x000fe200080006ff */
[----:B------:R-:W-:-:S04]  /*3f70*/  IMAD.WIDE R16, R3, 0x2, R16 ;  /* 0x0000000203107825 */ /* 0x000fc800078e0210 */
[----:B------:R-:W-:-:S04]  /*3f80*/  IMAD.WIDE R18, R3, 0x2, R18 ;  /* 0x0000000203127825 */ /* 0x000fc800078e0212 */
[----:B0-----:R-:W-:-:S04]  /*3f90*/  IMAD.U32 R112, RZ, RZ, UR4 ;  /* 0x00000004ff707e24 */ /* 0x001fc8000f8e00ff */
[----:B------:R-:W0:Y:S02]  /*3fa0*/  SYNCS.PHASECHK.TRANS64.TRYWAIT P3, [UR12], R112 ;  /* 0x00000070ff0075a7 */ /* 0x000e24000806110c */
[----:B0-----:R-:W-:Y:S05]  /*3fb0*/  @!P3 BRA `(.L_x_8) ;  /* 0x000000180080b947 */ /* 0x001fea0003800000 */
.L_x_16:
[-C--:B------:R-:W-:Y:S01]  /*3fc0*/  ISETP.GE.AND P4, PT, R103, R4.reuse, PT ;  /* 0x000000046700720c */ /* 0x080fe20003f86270 */
[----:B------:R-:W-:Y:S01]  /*3fd0*/  IMAD.WIDE R6, R179, 0x2, R6 ;  /* 0x00000002b3067825 */ /* 0x000fe200078e0206 */
[-C--:B------:R-:W-:Y:S02]  /*3fe0*/  ISETP.GE.AND P3, PT, R163, R4.reuse, PT ;  /* 0x00000004a300720c */ /* 0x080fe40003f66270 */
[-C--:B------:R-:W-:Y:S01]  /*3ff0*/  ISETP.GE.AND P6, PT, R165, R4.reuse, PT ;  /* 0x00000004a500720c */ /* 0x080fe20003fc6270 */
[----:B------:R-:W-:Y:S01]  /*4000*/  IMAD.WIDE R10, R179, 0x2, R10 ;  /* 0x00000002b30a7825 */ /* 0x000fe200078e020a */
[----:B------:R-:W-:Y:S02]  /*4010*/  ISETP.GE.AND P5, PT, R161, R4, PT ;  /* 0x00000004a100720c */ /* 0x000fe40003fa6270 */
[----:B------:R-:W-:Y:S01]  /*4020*/  PRMT R181, RZ, 0x7610, R181 ;  /* 0x00007610ffb57816 */ /* 0x000fe200000000b5 */
[----:B------:R-:W-:Y:S01]  /*4030*/  IMAD.WIDE R12, R179, 0x2, R12 ;  /* 0x00000002b30c7825 */ /* 0x000fe200078e020c */
[----:B------:R-:W-:-:S02]  /*4040*/  PRMT R112, RZ, 0x7610, R112 ;  /* 0x00007610ff707816 */ /* 0x000fc40000000070 */
[----:B------:R-:W-:Y:S01]  /*4050*/  PRMT R183, RZ, 0x7610, R183 ;  /* 0x00007610ffb77816 */ /* 0x000fe200000000b7 */
[----:B------:R-:W-:Y:S01]  /*4060*/  IMAD.WIDE R8, R179, 0x2, R8 ;  /* 0x00000002b3087825 */ /* 0x000fe200078e0208 */
[----:B------:R-:W-:Y:S01]  /*4070*/  PRMT R114, RZ, 0x7610, R114 ;  /* 0x00007610ff727816 */ /* 0x000fe20000000072 */
[----:B------:R-:W2:Y:S01]  /*4080*/  @!P4 LDG.E.U16 R181, desc[UR22][R6.64] ;  /* 0x0000001606b5c981 */ /* 0x000ea2000c1e1500 */
[-C--:B------:R-:W-:Y:S01]  /*4090*/  ISETP.GE.AND P4, PT, R153, R4.reuse, PT ;  /* 0x000000049900720c */ /* 0x080fe20003f86270 */
[----:B------:R-:W-:Y:S02]  /*40a0*/  IMAD.WIDE R96, R179, 0x2, R96 ;  /* 0x00000002b3607825 */ /* 0x000fe400078e0260 */
[----:B------:R-:W3:Y:S01]  /*40b0*/  @!P3 LDG.E.U16 R112, desc[UR22][R10.64] ;  /* 0x000000160a70b981 */ /* 0x000ee2000c1e1500 */
[-C--:B------:R-:W-:Y:S01]  /*40c0*/  ISETP.GE.AND P3, PT, R125, R4.reuse, PT ;  /* 0x000000047d00720c */ /* 0x080fe20003f66270 */
[----:B------:R-:W-:Y:S02]  /*40d0*/  IMAD.WIDE R98, R179, 0x2, R98 ;  /* 0x00000002b3627825 */ /* 0x000fe400078e0262 */
[----:B------:R-:W4:Y:S01]  /*40e0*/  @!P6 LDG.E.U16 R183, desc[UR22][R8.64] ;  /* 0x0000001608b7e981 */ /* 0x000f22000c1e1500 */
[----:B------:R-:W-:Y:S01]  /*40f0*/  ISETP.GE.AND P6, PT, R151, R4, PT ;  /* 0x000000049700720c */ /* 0x000fe20003fc6270 */
[----:B------:R-:W-:-:S02]  /*4100*/  IMAD.WIDE R88, R179, 0x2, R88 ;  /* 0x00000002b3587825 */ /* 0x000fc400078e0258 */
[----:B------:R-:W5:Y:S01]  /*4110*/  @!P5 LDG.E.U16 R114, desc[UR22][R12.64] ;  /* 0x000000160c72d981 */ /* 0x000f62000c1e1500 */
[-C--:B------:R-:W-:Y:S01]  /*4120*/  ISETP.GE.AND P5, PT, R123, R4.reuse, PT ;  /* 0x000000047b00720c */ /* 0x080fe20003fa6270 */
[C---:B------:R-:W-:Y:S01]  /*4130*/  IMAD.WIDE R92, R179.reuse, 0x2, R92 ;  /* 0x00000002b35c7825 */ /* 0x040fe200078e025c */
[----:B------:R-:W-:Y:S02]  /*4140*/  PRMT R185, RZ, 0x7610, R185 ;  /* 0x00007610ffb97816 */ /* 0x000fe400000000b9 */
[----:B------:R-:W-:Y:S01]  /*4150*/  PRMT R116, RZ, 0x7610, R116 ;  /* 0x00007610ff747816 */ /* 0x000fe20000000074 */
[----:B------:R-:W-:Y:S01]  /*4160*/  IMAD.WIDE R94, R179, 0x2, R94 ;  /* 0x00000002b35e7825 */ /* 0x000fe200078e025e */
[----:B------:R-:W-:Y:S02]  /*4170*/  PRMT R187, RZ, 0x7610, R187 ;  /* 0x00007610ffbb7816 */ /* 0x000fe400000000bb */
[----:B------:R-:W-:Y:S01]  /*4180*/  PRMT R118, RZ, 0x7610, R118 ;  /* 0x00007610ff767816 */ /* 0x000fe20000000076 */
[----:B------:R-:W3:Y:S01]  /*4190*/  @!P4 LDG.E.U16 R185, desc[UR22][R98.64] ;  /* 0x0000001662b9c981 */ /* 0x000ee2000c1e1500 */
[----:B------:R-:W-:Y:S01]  /*41a0*/  ISETP.GE.AND P4, PT, R149, R4, PT ;  /* 0x000000049500720c */ /* 0x000fe20003f86270 */
[----:B------:R-:W-:-:S02]  /*41b0*/  IMAD.WIDE R90, R179, 0x2, R90 ;  /* 0x00000002b35a7825 */ /* 0x000fc400078e025a */
[----:B------:R-:W5:Y:S01]  /*41c0*/  @!P3 LDG.E.U16 R116, desc[UR22][R96.64] ;  /* 0x000000166074b981 */ /* 0x000f62000c1e1500 */
[-C--:B------:R-:W-:Y:S01]  /*41d0*/  ISETP.GE.AND P3, PT, R121, R4.reuse, PT ;  /* 0x000000047900720c */ /* 0x080fe20003f66270 */
[----:B------:R-:W-:Y:S02]  /*41e0*/  IMAD.WIDE R80, R179, 0x2, R80 ;  /* 0x00000002b3507825 */ /* 0x000fe400078e0250 */
[----:B------:R-:W5:Y:S01]  /*41f0*/  @!P6 LDG.E.U16 R187, desc[UR22][R94.64] ;  /* 0x000000165ebbe981 */ /* 0x000f62000c1e1500 */
[-C--:B------:R-:W-:Y:S01]  /*4200*/  ISETP.GE.AND P6, PT, R143, R4.reuse, PT ;  /* 0x000000048f00720c */ /* 0x080fe20003fc6270 */
[----:B------:R-:W-:Y:S02]  /*4210*/  IMAD.WIDE R82, R179, 0x2, R82 ;  /* 0x00000002b3527825 */ /* 0x000fe400078e0252 */
[----:B------:R-:W5:Y:S01]  /*4220*/  @!P5 LDG.E.U16 R118, desc[UR22][R92.64] ;  /* 0x000000165c76d981 */ /* 0x000f62000c1e1500 */
[----:B------:R-:W-:Y:S01]  /*4230*/  ISETP.GE.AND P5, PT, R119, R4, PT ;  /* 0x000000047700720c */ /* 0x000fe20003fa6270 */
[----:B------:R-:W-:Y:S01]  /*4240*/  IMAD.WIDE R84, R179, 0x2, R84 ;  /* 0x00000002b3547825 */ /* 0x000fe200078e0254 */
[----:B------:R-:W-:-:S02]  /*4250*/  PRMT R189, RZ, 0x7610, R189 ;  /* 0x00007610ffbd7816 */ /* 0x000fc400000000bd */
[----:B------:R-:W-:Y:S01]  /*4260*/  PRMT R120, RZ, 0x7610, R120 ;  /* 0x00007610ff787816 */ /* 0x000fe20000000078 */
[----:B------:R-:W-:Y:S01]  /*4270*/  IMAD.WIDE R86, R179, 0x2, R86 ;  /* 0x00000002b3567825 */ /* 0x000fe200078e0256 */
[----:B------:R-:W-:Y:S02]  /*4280*/  PRMT R191, RZ, 0x7610, R191 ;  /* 0x00007610ffbf7816 */ /* 0x000fe400000000bf */
[----:B------:R-:W-:Y:S01]  /*4290*/  PRMT R122, RZ, 0x7610, R122 ;  /* 0x00007610ff7a7816 */ /* 0x000fe2000000007a */
[----:B------:R-:W5:Y:S01]  /*42a0*/  @!P4 LDG.E.U16 R189, desc[UR22][R90.64] ;  /* 0x000000165abdc981 */ /* 0x000f62000c1e1500 */
[-C--:B------:R-:W-:Y:S01]  /*42b0*/  ISETP.GE.AND P4, PT, R147, R4.reuse, PT ;  /* 0x000000049300720c */ /* 0x080fe20003f86270 */
[----:B------:R-:W-:Y:S02]  /*42c0*/  IMAD.WIDE R72, R179, 0x2, R72 ;  /* 0x00000002b3487825 */ /* 0x000fe400078e0248 */
[----:B------:R-:W5:Y:S01]  /*42d0*/  @!P3 LDG.E.U16 R120, desc[UR22][R88.64] ;  /* 0x000000165878b981 */ /* 0x000f62000c1e1500 */
[----:B------:R-:W-:Y:S01]  /*42e0*/  ISETP.GE.AND P3, PT, R117, R4, PT ;  /* 0x000000047500720c */ /* 0x000fe20003f66270 */
[----:B------:R-:W-:-:S02]  /*42f0*/  IMAD.WIDE R74, R179, 0x2, R74 ;  /* 0x00000002b34a7825 */ /* 0x000fc400078e024a */
[----:B------:R-:W5:Y:S01]  /*4300*/  @!P6 LDG.E.U16 R191, desc[UR22][R86.64] ;  /* 0x0000001656bfe981 */ /* 0x000f62000c1e1500 */
[-C--:B------:R-:W-:Y:S01]  /*4310*/  ISETP.GE.AND P6, PT, R145, R4.reuse, PT ;  /* 0x000000049100720c */ /* 0x080fe20003fc6270 */
[----:B------:R-:W-:Y:S02]  /*4320*/  IMAD.WIDE R64, R179, 0x2, R64 ;  /* 0x00000002b3407825 */ /* 0x000fe400078e0240 */
[----:B------:R-:W5:Y:S01]  /*4330*/  @!P5 LDG.E.U16 R122, desc[UR22][R84.64] ;  /* 0x00000016547ad981 */ /* 0x000f62000c1e1500 */
[----:B------:R-:W-:Y:S01]  /*4340*/  ISETP.GE.AND P5, PT, R115, R4, PT ;  /* 0x000000047300720c */ /* 0x000fe20003fa6270 */
[C---:B------:R-:W-:Y:S01]  /*4350*/  IMAD.WIDE R76, R179.reuse, 0x2, R76 ;  /* 0x00000002b34c7825 */ /* 0x040fe200078e024c */
[----:B------:R-:W-:Y:S02]  /*4360*/  PRMT R193, RZ, 0x7610, R193 ;  /* 0x00007610ffc17816 */ /* 0x000fe400000000c1 */
[----:B------:R-:W-:Y:S01]  /*4370*/  PRMT R124, RZ, 0x7610, R124 ;  /* 0x00007610ff7c7816 */ /* 0x000fe2000000007c */
[----:B------:R-:W-:Y:S01]  /*4380*/  IMAD.WIDE R78, R179, 0x2, R78 ;  /* 0x00000002b34e7825 */ /* 0x000fe200078e024e */
[----:B------:R-:W-:-:S02]  /*4390*/  PRMT R195, RZ, 0x7610, R195 ;  /* 0x00007610ffc37816 */ /* 0x000fc400000000c3 */
[----:B------:R-:W-:Y:S01]  /*43a0*/  PRMT R126, RZ, 0x7610, R126 ;  /* 0x00007610ff7e7816 */ /* 0x000fe2000000007e */
        /* <DEDUP_REMOVED lines=17> */
[----:B------:R-:W5:Y:S01]  /*44c0*/  @!P4 LDG.E.U16 R197, desc[UR22][R74.64] ;  /* 0x000000164ac5c981 */ /* 0x000f62000c1e1500 */
        /* <DEDUP_REMOVED lines=27> */
[----:B------:R-:W-:Y:S01]  /*4680*/  IMAD.WIDE R54, R179, 0x2, R54 ;  /* 0x00000002b3367825 */ /* 0x000fe200078e0236 */
        /* <DEDUP_REMOVED lines=15> */
[----:B------:R-:W-:Y:S01]  /*4780*/  ISETP.GE.AND P5, PT, R155, R4, PT ;  /* 0x000000049b00720c */ /* 0x000fe20003fa6270 */
[C---:B------:R-:W-:Y:S01]  /*4790*/  IMAD.WIDE R34, R3.reuse, 0x2, R34 ;  /* 0x0000000203227825 */ /* 0x040fe200078e0222 */
[----:B------:R-:W-:Y:S02]  /*47a0*/  PRMT R209, RZ, 0x7610, R209 ;  /* 0x00007610ffd17816 */ /* 0x000fe400000000d1 */
[----:B------:R-:W-:Y:S01]  /*47b0*/  PRMT R140, RZ, 0x7610, R140 ;  /* 0x00007610ff8c7816 */ /* 0x000fe2000000008c */
[C---:B------:R-:W-:Y:S01]  /*47c0*/  IMAD.WIDE R42, R3.reuse, 0x2, R42 ;  /* 0x00000002032a7825 */ /* 0x040fe200078e022a */
[----:B------:R-:W-:Y:S02]  /*47d0*/  PRMT R211, RZ, 0x7610, R211 ;  /* 0x00007610ffd37816 */ /* 0x000fe400000000d3 */
[----:B------:R-:W-:Y:S01]  /*47e0*/  PRMT R142, RZ, 0x7610, R142 ;  /* 0x00007610ff8e7816 */ /* 0x000fe2000000008e */
[----:B------:R-:W5:Y:S01]  /*47f0*/  @!P4 LDG.E.U16 R209, desc[UR22][R50.64] ;  /* 0x0000001632d1c981 */ /* 0x000f62000c1e1500 */
[----:B------:R-:W-:-:S03]  /*4800*/  IMAD.WIDE R24, R3, 0x2, R24 ;  /* 0x0000000203187825 */ /* 0x000fc600078e0218 */
[----:B------:R-:W5:Y:S01]  /*4810*/  @!P3 LDG.E.U16 R211, desc[UR22][R46.64] ;  /* 0x000000162ed3b981 */ /* 0x000f62000c1e1500 */
[----:B------:R-:W-:-:S03]  /*4820*/  IMAD.WIDE R32, R3, 0x2, R32 ;  /* 0x0000000203207825 */ /* 0x000fc600078e0220 */
[----:B------:R-:W5:Y:S01]  /*4830*/  @!P6 LDG.E.U16 R140, desc[UR22][R48.64] ;  /* 0x00000016308ce981 */ /* 0x000f62000c1e1500 */
[----:B------:R-:W-:-:S03]  /*4840*/  IMAD.WIDE R40, R3, 0x2, R40 ;  /* 0x0000000203287825 */ /* 0x000fc600078e0228 */
[----:B------:R-:W5:Y:S01]  /*4850*/  @!P5 LDG.E.U16 R142, desc[UR22][R100.64] ;  /* 0x00000016648ed981 */ /* 0x000f62000c1e1500 */
[----:B------:R-:W-:Y:S01]  /*4860*/  IMAD.WIDE R22, R3, 0x2, R22 ;  /* 0x0000000203167825 */ /* 0x000fe200078e0216 */
[----:B------:R-:W-:Y:S01]  /*4870*/  BAR.SYNC.DEFER_BLOCKING 0x0 ;  /* 0x0000000000007b1d */ /* 0x000fe20000010000 */
[----:B------:R-:W-:Y:S02]  /*4880*/  ISETP.GE.AND P4, PT, R5, R4, PT ;  /* 0x000000040500720c */ /* 0x000fe40003f86270 */
[C---:B------:R-:W-:Y:S01]  /*4890*/  IMAD.WIDE R30, R3.reuse, 0x2, R30 ;  /* 0x00000002031e7825 */ /* 0x040fe200078e021e */
[----:B------:R-:W-:Y:S02]  /*48a0*/  PRMT R144, RZ, 0x7610, R144 ;  /* 0x00007610ff907816 */ /* 0x000fe40000000090 */
[----:B------:R-:W-:Y:S01]  /*48b0*/  PRMT R152, RZ, 0x7610, R152 ;  /* 0x00007610ff987816 */ /* 0x000fe20000000098 */
[----:B------:R-:W-:Y:S01]  /*48c0*/  IMAD.WIDE R38, R3, 0x2, R38 ;  /* 0x0000000203267825 */ /* 0x000fe200078e0226 */
[----:B------:R-:W-:-:S02]  /*48d0*/  PRMT R160, RZ, 0x7610, R160 ;  /* 0x00007610ffa07816 */ /* 0x000fc400000000a0 */
[----:B------:R-:W-:Y:S02]  /*48e0*/  PRMT R168, RZ, 0x7610, R168 ;  /* 0x00007610ffa87816 */ /* 0x000fe400000000a8 */
[----:B------:R-:W-:Y:S02]  /*48f0*/  PRMT R146, RZ, 0x7610, R146 ;  /* 0x00007610ff927816 */ /* 0x000fe40000000092 */
[----:B------:R-:W-:Y:S02]  /*4900*/  PRMT R154, RZ, 0x7610, R154 ;  /* 0x00007610ff9a7816 */ /* 0x000fe4000000009a */
[----:B------:R-:W-:Y:S02]  /*4910*/  PRMT R162, RZ, 0x7610, R162 ;  /* 0x00007610ffa27816 */ /* 0x000fe400000000a2 */
[----:B------:R-:W-:Y:S02]  /*4920*/  PRMT R170, RZ, 0x7610, R170 ;  /* 0x00007610ffaa7816 */ /* 0x000fe400000000aa */
[----:B------:R-:W-:-:S02]  /*4930*/  PRMT R148, RZ, 0x7610, R148 ;  /* 0x00007610ff947816 */ /* 0x000fc40000000094 */
[----:B------:R-:W-:Y:S02]  /*4940*/  PRMT R156, RZ, 0x7610, R156 ;  /* 0x00007610ff9c7816 */ /* 0x000fe4000000009c */
[----:B------:R-:W-:Y:S01]  /*4950*/  PRMT R164, RZ, 0x7610, R164 ;  /* 0x00007610ffa47816 */ /* 0x000fe200000000a4 */
[----:B------:R-:W-:Y:S01]  /*4960*/  IMAD.WIDE R14, R3, 0x2, R14 ;  /* 0x00000002030e7825 */ /* 0x000fe200078e020e */
[----:B------:R-:W-:Y:S01]  /*4970*/  PRMT R172, RZ, 0x7610, R172 ;  /* 0x00007610ffac7816 */ /* 0x000fe200000000ac */
[----:B------:R-:W5:Y:S01]  /*4980*/  @!P4 LDG.E.U16 R144, desc[UR22][R44.64] ;  /* 0x000000162c90c981 */ /* 0x000f62000c1e1500 */
[----:B------:R-:W-:Y:S02]  /*4990*/  PRMT R150, RZ, 0x7610, R150 ;  /* 0x00007610ff967816 */ /* 0x000fe40000000096 */
[----:B------:R-:W-:Y:S01]  /*49a0*/  PRMT R158, RZ, 0x7610, R158 ;  /* 0x00007610ff9e7816 */ /* 0x000fe2000000009e */
[----:B------:R-:W5:Y:S01]  /*49b0*/  @!P4 LDG.E.U16 R152, desc[UR22][R36.64] ;  /* 0x000000162498c981 */ /* 0x000f62000c1e1500 */
[----:B------:R-:W-:-:S02]  /*49c0*/  PRMT R166, RZ, 0x7610, R166 ;  /* 0x00007610ffa67816 */ /* 0x000fc400000000a6 */
[----:B------:R-:W-:Y:S01]  /*49d0*/  PRMT R174, RZ, 0x7610, R174 ;  /* 0x00007610ffae7816 */ /* 0x000fe200000000ae */
[----:B------:R-:W5:Y:S04]  /*49e0*/  @!P4 LDG.E.U16 R160, desc[UR22][R28.64] ;  /* 0x000000161ca0c981 */ /* 0x000f68000c1e1500 */
        /* <DEDUP_REMOVED lines=12> */
[----:B------:R-:W5:Y:S01]  /*4ab0*/  @!P4 LDG.E.U16 R174, desc[UR22][R14.64] ;  /* 0x000000160eaec981 */ /* 0x000f62000c1e1500 */
[----:B------:R-:W-:-:S04]  /*4ac0*/  ULEA UR12, UR8, UR10, 0x3 ;  /* 0x0000000a080c7291 */ /* 0x000fc8000f8e18ff */
[----:B------:R-:W-:Y:S01]  /*4ad0*/  UIADD3 UR12, UPT, UPT, UR12, 0xc000, URZ ;  /* 0x0000c0000c0c7890 */ /* 0x000fe2000fffe0ff */
[----:B--2---:R0:W-:Y:S04]  /*4ae0*/  STS.U16 [R108+UR10+0x4000], R181 ;  /* 0x004000b56c007988 */ /* 0x0041e8000800040a */
[----:B----4-:R0:W-:Y:S04]  /*4af0*/  STS.U16 [R108+UR10+0x4400], R183 ;  /* 0x004400b76c007988 */ /* 0x0101e8000800040a */
[----:B---3--:R0:W-:Y:S04]  /*4b00*/  STS.U16 [R108+UR10+0x4800], R185 ;  /* 0x004800b96c007988 */ /* 0x0081e8000800040a */
[----:B-----5:R0:W-:Y:S04]  /*4b10*/  STS.U16 [R108+UR10+0x4c00], R187 ;  /* 0x004c00bb6c007988 */ /* 0x0201e8000800040a */
        /* <DEDUP_REMOVED lines=44> */
[----:B------:R1:W-:Y:S06]  /*4de0*/  MEMBAR.ALL.CTA ;  /* 0x0000000000007992 */ /* 0x0003ec0000008000 */
[----:B-1----:R-:W1:Y:S02]  /*4df0*/  FENCE.VIEW.ASYNC.S ;  /* 0x00000000000073c6 */ /* 0x002e640000000000 */
[----:B-1----:R-:W-:Y:S06]  /*4e00*/  BAR.SYNC.DEFER_BLOCKING 0x0 ;  /* 0x0000000000007b1d */ /* 0x002fec0000010000 */
[----:B------:R-:W-:Y:S05]  /*4e10*/  @P0 BRA `(.L_x_9) ;  /* 0x00000000007c0947 */ /* 0x000fea0003800000 */
[----:B------:R-:W-:Y:S01]  /*4e20*/  UMOV UR17, 0x40004040 ;  /* 0x4000404000117882 */ /* 0x000fe20000000000 */
[----:B------:R-:W-:Y:S01]  /*4e30*/  UMOV UR15, 0x40004040 ;  /* 0x40004040000f7882 */ /* 0x000fe20000000000 */
[----:B------:R-:W-:Y:S01]  /*4e40*/  UMOV UR18, 0x0 ;  /* 0x0000000000127882 */ /* 0x000fe20000000000 */
[----:B------:R-:W-:Y:S01]  /*4e50*/  UMOV UR19, 0x4088010 ;  /* 0x0408801000137882 */ /* 0x000fe20000000000 */
[----:B------:R-:W-:Y:S01]  /*4e60*/  UMOV UR50, 0x0 ;  /* 0x0000000000327882 */ /* 0x000fe20000000000 */
[----:B------:R-:W-:Y:S01]  /*4e70*/  UMOV UR51, 0x4088010 ;  /* 0x0408801000337882 */ /* 0x000fe20000000000 */
        /* <DEDUP_REMOVED lines=14> */
[----:B------:R-:W-:Y:S01]  /*4f60*/  UMOV UR6, UR12 ;  /* 0x0000000c00067c82 */ /* 0x000fe20008000000 */
        /* <DEDUP_REMOVED lines=10> */
.L_x_9:
[----:B------:R-:W-:Y:S01]  /*5010*/  UIADD3 UR8, UPT, UPT, UR8, 0x1, URZ ;  /* 0x0000000108087890 */ /* 0x000fe2000fffe0ff */
[----:B------:R-:W-:Y:S02]  /*5020*/  VIADD R110, R110, 0xffffffff ;  /* 0xffffffff6e6e7836 */ /* 0x000fe40000000000 */
[----:B------:R-:W-:Y:S01]  /*5030*/  VIADD R4, R4, 0xffffff80 ;  /* 0xffffff8004047836 */ /* 0x000fe20000000000 */
[----:B------:R-:W-:Y:S02]  /*5040*/  UISETP.GT.AND UP0, UPT, UR8, 0x1, UPT ;  /* 0x000000010800788c */ /* 0x000fe4000bf04270 */
[----:B------:R-:W-:Y:S02]  /*5050*/  ISETP.NE.U32.AND P3, PT, R110, RZ, PT ;  /* 0x000000ff6e00720c */ /* 0x000fe40003f65070 */
[----:B-1----:R-:W-:Y:S02]  /*5060*/  USEL UR4, URZ, 0x1, !UP0 ;  /* 0x00000001ff047887 */ /* 0x002fe4000c000000 */
[----:B------:R-:W-:-:S02]  /*5070*/  USEL UR8, UR8, URZ, !UP0 ;  /* 0x000000ff08087287 */ /* 0x000fc4000c000000 */
[----:B------:R-:W-:-:S03]  /*5080*/  ULOP3.LUT UR6, UR5, UR4, URZ, 0x3c, !UPT ;  /* 0x0000000405067292 */ /* 0x000fc6000f8e3cff */
[----:B------:R-:W-:-:S04]  /*5090*/  UMOV UR4, UR5 ;  /* 0x0000000500047c82 */ /* 0x000fc80008000000 */
[----:B------:R-:W-:Y:S01]  /*50a0*/  UMOV UR5, UR6 ;  /* 0x0000000600057c82 */ /* 0x000fe20008000000 */
[----:B------:R-:W-:Y:S05]  /*50b0*/  @P3 BRA `(.L_x_10) ;  /* 0xffffffec00a83947 */ /* 0x000fea000383ffff */
.L_x_7:
[----:B------:R-:W-:-:S13]  /*50c0*/  ISETP.GE.AND P0, PT, R106, 0x80, PT ;  /* 0x000000806a00780c */ /* 0x000fda0003f06270 */
[----:B------:R-:W-:Y:S05]  /*50d0*/  @!P0 BRA `(.L_x_11) ;  /* 0x0000000000108947 */ /* 0x000fea0003800000 */
[----:B------:R-:W-:-:S06]  /*50e0*/  USHF.L.U32 UR4, UR4, 0x1f, URZ ;  /* 0x0000001f04047899 */ /* 0x000fcc00080006ff */
[----:B------:R-:W-:-:S04]  /*50f0*/  IMAD.U32 R3, RZ, RZ, UR4 ;  /* 0x00000004ff037e24 */ /* 0x000fc8000f8e00ff */
[----:B------:R-:W1:Y:S02]  /*5100*/  SYNCS.PHASECHK.TRANS64.TRYWAIT P0, [UR12], R3 ;  /* 0x00000003ff0075a7 */ /* 0x000e64000800110c */
[----:B-1----:R-:W-:Y:S05]  /*5110*/  @!P0 BRA `(.L_x_12) ;  /* 0x0000000800348947 */ /* 0x002fea0003800000 */
.L_x_11:
[----:B------:R-:W-:Y:S01]  /*5120*/  BAR.SYNC.DEFER_BLOCKING 0x0 ;  /* 0x0000000000007b1d */ /* 0x000fe20000010000 */
[C---:B------:R-:W-:Y:S01]  /*5130*/  IMAD.SHL.U32 R3, R104.reuse, 0x20, RZ ;  /* 0x0000002068037824 */ /* 0x040fe200078e00ff */
[----:B------:R-:W-:Y:S01]  /*5140*/  SHF.R.S32.HI R13, RZ, 0x5, R104 ;  /* 0x00000005ff0d7819 */ /* 0x000fe20000011468 */
[C---:B------:R-:W-:Y:S01]  /*5150*/  IMAD.SHL.U32 R12, R104.reuse, 0x10, RZ ;  /* 0x00000010680c7824 */ /* 0x040fe200078e00ff */
[----:B------:R-:W-:Y:S01]  /*5160*/  LEA R169, R169, UR10, 0x1 ;  /* 0x0000000aa9a97c11 */ /* 0x000fe2000f8e08ff */
[C---:B------:R-:W-:Y:S01]  /*5170*/  IMAD.SHL.U32 R17, R104.reuse, 0x40, RZ ;  /* 0x0000004068117824 */ /* 0x040fe200078e00ff */
[----:B------:R-:W-:Y:S01]  /*5180*/  LOP3.LUT R3, R3, 0x300, RZ, 0xc0, !PT ;  /* 0x0000030003037812 */ /* 0x000fe200078ec0ff */
[----:B------:R-:W-:Y:S01]  /*5190*/  IMAD.SHL.U32 R16, R104, 0x8, RZ ;  /* 0x0000000868107824 */ /* 0x000fe200078e00ff */
[----:B------:R-:W-:Y:S01]  /*51a0*/  SGXT R13, R13, 0x1 ;  /* 0x000000010d0d781a */ /* 0x000fe20000000200 */
[----:B------:R-:W-:Y:S01]  /*51b0*/  IMAD R2, R2, 0x8, R169 ;  /* 0x0000000802027824 */ /* 0x000fe200078e02a9 */
[----:B------:R-:W-:Y:S01]  /*51c0*/  LOP3.LUT R14, R3, 0x70, R12, 0xf8, !PT ;  /* 0x00000070030e7812 */ /* 0x000fe200078ef80c */
[----:B------:R-:W1:Y:S01]  /*51d0*/  LDCU.128 UR12, c[0x0][0x390] ;  /* 0x00007200ff0c77ac */ /* 0x000e620008000c00 */
[----:B------:R-:W-:Y:S01]  /*51e0*/  SHF.R.S32.HI R15, RZ, 0x2, R104 ;  /* 0x00000002ff0f7819 */ /* 0x000fe20000011468 */
[----:B------:R-:W-:Y:S01]  /*51f0*/  IMAD.SHL.U32 R104, R104, 0x4, RZ ;  /* 0x0000000468687824 */ /* 0x000fe200078e00ff */
[----:B------:R-:W-:Y:S01]  /*5200*/  LOP3.LUT R13, R14, 0x840, R13, 0x78, !PT ;  /* 0x000008400e0d7812 */ /* 0x000fe200078e780d */
[----:B------:R-:W2:Y:S01]  /*5210*/  LDCU UR4, c[0x0][0x3b4] ;  /* 0x00007680ff0477ac */ /* 0x000ea20008000800 */
[----:B------:R-:W-:-:S02]  /*5220*/  SGXT R15, R15, 0x1 ;  /* 0x000000010f0f781a */ /* 0x000fc40000000200 */
[----:B------:R-:W-:Y:S01]  /*5230*/  LOP3.LUT R12, R12, 0x30, RZ, 0xc0, !PT ;  /* 0x000000300c0c7812 */ /* 0x000fe200078ec0ff */
[----:B------:R-:W-:Y:S01]  /*5240*/  IMAD.IADD R2, R13, 0x1, R2 ;  /* 0x000000010d027824 */ /* 0x000fe200078e0202 */
[----:B------:R-:W-:Y:S01]  /*5250*/  LOP3.LUT R17, R17, 0x400, RZ, 0xc0, !PT ;  /* 0x0000040011117812 */ /* 0x000fe200078ec0ff */
[----:B------:R-:W3:Y:S01]  /*5260*/  LDCU UR5, c[0x0][0x3b8] ;  /* 0x00007700ff0577ac */ /* 0x000ee20008000800 */
[----:B------:R-:W-:Y:S01]  /*5270*/  LOP3.LUT R15, R15, 0x840, RZ, 0xc0, !PT ;  /* 0x000008400f0f7812 */ /* 0x000fe200078ec0ff */
[----:B------:R-:W4:Y:S02]  /*5280*/  @!P2 SYNCS.CCTL.IV [UR10+0xc000] ;  /* 0x00c00000ff00a9b1 */ /* 0x000f24000800000a */
[----:B----4-:R-:W-:Y:S01]  /*5290*/  BAR.SYNC.DEFER_BLOCKING 0x0 ;  /* 0x0000000000007b1d */ /* 0x010fe20000010000 */
[----:B------:R-:W-:Y:S02]  /*52a0*/  IADD3 R12, PT, PT, R12, UR10, R17 ;  /* 0x0000000a0c0c7c10 */ /* 0x000fe4000fffe011 */
[----:B------:R-:W-:-:S02]  /*52b0*/  LOP3.LUT R15, R15, 0x40, R16, 0x78, !PT ;  /* 0x000000400f0f7812 */ /* 0x000fc400078e7810 */
[----:B------:R-:W-:Y:S02]  /*52c0*/  LOP3.LUT R104, R104, 0x380, RZ, 0xc0, !PT ;  /* 0x0000038068687812 */ /* 0x000fe400078ec0ff */
[C---:B-1----:R-:W-:Y:S01]  /*52d0*/  ISETP.GE.AND P0, PT, R102.reuse, UR14, PT ;  /* 0x0000000e66007c0c */ /* 0x042fe2000bf06270 */
[----:B------:R-:W-:Y:S01]  /*52e0*/  LDTM.16dp32bit_t0_t15.x8 R4, tmem[UR11] ;  /* 0x0000000b000479ee */ /* 0x000fe20008980000 */
[----:B------:R-:W1:Y:S01]  /*52f0*/  LDTM.16dp32bit_t16_t31.x8 R4, tmem[UR11+0x8] ;  /* 0x0000080b000479ee */ /* 0x000e6200089a0000 */
[----:B------:R-:W-:Y:S01]  /*5300*/  IADD3 R12, PT, PT, R15, R12, R104 ;  /* 0x0000000c0f0c7210 */ /* 0x000fe20007ffe068 */
[----:B--2---:R-:W-:Y:S01]  /*5310*/  IMAD R102, R102, UR4, RZ ;  /* 0x0000000466667c24 */ /* 0x004fe2000f8e02ff */
[C---:B------:R-:W-:Y:S02]  /*5320*/  LOP3.LUT R3, R0.reuse, R103, RZ, 0xfc, !PT ;  /* 0x0000006700037212 */ /* 0x040fe400078efcff */
[--C-:B------:R-:W-:Y:S02]  /*5330*/  LOP3.LUT R15, R0, 0x1c, R103.reuse, 0xfe, !PT ;  /* 0x0000001c000f7812 */ /* 0x100fe400078efe67 */
[C---:B------:R-:W-:Y:S01]  /*5340*/  ISETP.LT.AND P3, PT, R3.reuse, UR15, !P0 ;  /* 0x0000000f03007c0c */ /* 0x040fe2000c761270 */
[----:B---3--:R-:W-:Y:S01]  /*5350*/  IMAD R3, R3, UR5, RZ ;  /* 0x0000000503037c24 */ /* 0x008fe2000f8e02ff */
[----:B------:R-:W-:Y:S01]  /*5360*/  LEA R14, P4, R102, UR12, 0x1 ;  /* 0x0000000c660e7c11 */ /* 0x000fe2000f8808ff */
[----:B------:R-:W-:Y:S01]  /*5370*/  IMAD R13, R15, UR5, RZ ;  /* 0x000000050f0d7c24 */ /* 0x000fe2000f8e02ff */
[----:B------:R-:W-:-:S02]  /*5380*/  LOP3.LUT R20, R0, 0x18, R103, 0xfe, !PT ;  /* 0x0000001800147812 */ /* 0x000fc400078efe67 */
[----:B------:R-:W-:Y:S01]  /*5390*/  LEA.HI.X.SX32 R102, R102, UR13, 0x1, P4 ;  /* 0x0000000d66667c11 */ /* 0x000fe2000a0f0eff */
[----:B------:R-:W2:Y:S01]  /*53a0*/  @!P2 SYNCS.CCTL.IV [UR10+0xc008] ;  /* 0x00c00800ff00a9b1 */ /* 0x000ea2000800000a */
[----:B------:R-:W-:Y:S01]  /*53b0*/  NOP ;  /* 0x0000000000007918 */ /* 0x000fe20000000000 */
[----:B-1----:R-:W-:Y:S02]  /*53c0*/  F2FP.F16.F32.PACK_AB R4, R8, R4 ;  /* 0x000000040804723e */ /* 0x002fe400000000ff */
[----:B------:R-:W-:Y:S02]  /*53d0*/  F2FP.F16.F32.PACK_AB R5, R9, R5 ;  /* 0x000000050905723e */ /* 0x000fe400000000ff */
[----:B------:R-:W-:Y:S02]  /*53e0*/  F2FP.F16.F32.PACK_AB R6, R10, R6 ;  /* 0x000000060a06723e */ /* 0x000fe400000000ff */
[----:B------:R-:W-:Y:S02]  /*53f0*/  F2FP.F16.F32.PACK_AB R7, R11, R7 ;  /* 0x000000070b07723e */ /* 0x000fe400000000ff */
[----:B------:R-:W-:-:S02]  /*5400*/  LOP3.LUT R11, R0, 0x14, R103, 0xfe, !PT ;  /* 0x00000014000b7812 */ /* 0x000fc400078efe67 */
[C-C-:B------:R-:W-:Y:S01]  /*5410*/  LOP3.LUT R8, R0.reuse, 0x10, R103.reuse, 0xfe, !PT ;  /* 0x0000001000087812 */ /* 0x140fe200078efe67 */
[----:B--2---:R1:W-:Y:S01]  /*5420*/  STSM.16.M88.4 [R2], R4 ;  /* 0x0000000402007844 */ /* 0x0043e20000000200 */
[C-C-:B------:R-:W-:Y:S01]  /*5430*/  LOP3.LUT R9, R0.reuse, 0xc, R103.reuse, 0xfe, !PT ;  /* 0x0000000c00097812 */ /* 0x140fe200078efe67 */
[----:B------:R-:W-:Y:S01]  /*5440*/  BAR.SYNC.DEFER_BLOCKING 0x0 ;  /* 0x0000000000007b1d */ /* 0x000fe20000010000 */
[C-C-:B-1----:R-:W-:Y:S02]  /*5450*/  LOP3.LUT R5, R0.reuse, 0x4, R103.reuse, 0xfe, !PT ;  /* 0x0000000400057812 */ /* 0x142fe400078efe67 */
[----:B------:R-:W-:Y:S02]  /*5460*/  LEA R2, P4, R3, R14, 0x1 ;  /* 0x0000000e03027211 */ /* 0x000fe400078808ff */
[C---:B------:R-:W-:Y:S01]  /*5470*/  ISETP.LT.AND P2, PT, R5.reuse, UR15, !P0 ;  /* 0x0000000f05007c0c */ /* 0x040fe2000c741270 */
[----:B------:R-:W-:Y:S01]  /*5480*/  IMAD R5, R5, UR5, RZ ;  /* 0x0000000505057c24 */ /* 0x000fe2000f8e02ff */
[----:B------:R-:W-:-:S02]  /*5490*/  LOP3.LUT R6, R0, 0x8, R103, 0xfe, !PT ;  /* 0x0000000800067812 */ /* 0x000fc400078efe67 */
[----:B------:R-:W-:Y:S02]  /*54a0*/  LEA.HI.X.SX32 R3, R3, R102, 0x1, P4 ;  /* 0x0000006603037211 */ /* 0x000fe400020f0eff */
[C---:B------:R-:W-:Y:S01]  /*54b0*/  LEA R4, P5, R5.reuse, R14, 0x1 ;  /* 0x0000000e05047211 */ /* 0x040fe200078a08ff */
[C---:B------:R-:W-:Y:S01]  /*54c0*/  IMAD R0, R6.reuse, UR5, RZ ;  /* 0x0000000506007c24 */ /* 0x040fe2000f8e02ff */
[----:B------:R1:W2:Y:S01]  /*54d0*/  LDSM.16.M88.4 R16, [R12] ;  /* 0x000000000c10783b */ /* 0x0002a20000000200 */
[----:B------:R-:W-:Y:S02]  /*54e0*/  ISETP.LT.AND P6, PT, R6, UR15, !P0 ;  /* 0x0000000f06007c0c */ /* 0x000fe4000c7c1270 */
[----:B------:R-:W-:Y:S02]  /*54f0*/  LEA.HI.X.SX32 R5, R5, R102, 0x1, P5 ;  /* 0x0000006605057211 */ /* 0x000fe400028f0eff */
[C---:B------:R-:W-:Y:S01]  /*5500*/  ISETP.LT.AND P5, PT, R9.reuse, UR15, !P0 ;  /* 0x0000000f09007c0c */ /* 0x040fe2000c7a1270 */
[----:B------:R-:W-:Y:S01]  /*5510*/  IMAD R9, R9, UR5, RZ ;  /* 0x0000000509097c24 */ /* 0x000fe2000f8e02ff */
[----:B------:R-:W-:Y:S01]  /*5520*/  ISETP.LT.AND P4, PT, R8, UR15, !P0 ;  /* 0x0000000f08007c0c */ /* 0x000fe2000c781270 */
[----:B-1----:R-:W-:Y:S01]  /*5530*/  IMAD R12, R20, UR5, RZ ;  /* 0x00000005140c7c24 */ /* 0x002fe2000f8e02ff */
[----:B--2---:R-:W-:Y:S01]  /*5540*/  PRMT R7, R16, 0x7632, R7 ;  /* 0x0000763210077816 */ /* 0x004fe20000000007 */
[----:B------:R-:W-:Y:S01]  /*5550*/  @P3 STG.E.U16 desc[UR22][R2.64], R16 ;  /* 0x0000001002003986 */ /* 0x000fe2000c101516 */
[C---:B------:R-:W-:Y:S01]  /*5560*/  ISETP.LT.AND P3, PT, R11.reuse, UR15, !P0 ;  /* 0x0000000f0b007c0c */ /* 0x040fe2000c761270 */
[----:B------:R-:W-:-:S02]  /*5570*/  IMAD R11, R11, UR5, RZ ;  /* 0x000000050b0b7c24 */ /* 0x000fc4000f8e02ff */
[----:B------:R1:W-:Y:S01]  /*5580*/  @P2 STG.E.U16 desc[UR22][R4.64], R7 ;  /* 0x0000000704002986 */ /* 0x0003e2000c101516 */
[----:B------:R-:W-:-:S04]  /*5590*/  LEA R6, P2, R0, R14, 0x1 ;  /* 0x0000000e00067211 */ /* 0x000fc800078408ff */
[----:B-1----:R-:W-:Y:S01]  /*55a0*/  LEA.HI.X.SX32 R7, R0, R102, 0x1, P2 ;  /* 0x0000006600077211 */ /* 0x002fe200010f0eff */
[----:B------:R-:W-:Y:S01]  /*55b0*/  IMAD R0, R8, UR5, RZ ;  /* 0x0000000508007c24 */ /* 0x000fe2000f8e02ff */
[----:B------:R-:W-:-:S03]  /*55c0*/  LEA R8, P2, R9, R14, 0x1 ;  /* 0x0000000e09087211 */ /* 0x000fc600078408ff */
[----:B------:R1:W-:Y:S01]  /*55d0*/  @P6 STG.E.U16 desc[UR22][R6.64], R17 ;  /* 0x0000001106006986 */ /* 0x0003e2000c101516 */
[----:B------:R-:W-:Y:S02]  /*55e0*/  LEA.HI.X.SX32 R9, R9, R102, 0x1, P2 ;  /* 0x0000006609097211 */ /* 0x000fe400010f0eff */
[CC--:B------:R-:W-:Y:S02]  /*55f0*/  LEA R2, P6, R0.reuse, R14.reuse, 0x1 ;  /* 0x0000000e00027211 */ /* 0x0c0fe400078c08ff */
[C---:B------:R-:W-:Y:S02]  /*5600*/  LEA R4, P2, R11.reuse, R14, 0x1 ;  /* 0x0000000e0b047211 */ /* 0x040fe400078408ff */
[-C--:B------:R-:W-:Y:S02]  /*5610*/  LEA.HI.X.SX32 R3, R0, R102.reuse, 0x1, P6 ;  /* 0x0000006600037211 */ /* 0x080fe400030f0eff */
[----:B------:R-:W-:Y:S02]  /*5620*/  LEA.HI.X.SX32 R5, R11, R102, 0x1, P2 ;  /* 0x000000660b057211 */ /* 0x000fe400010f0eff */
[----:B------:R-:W-:-:S02]  /*5630*/  LEA R10, P6, R12, R14, 0x1 ;  /* 0x0000000e0c0a7211 */ /* 0x000fc400078c08ff */
[----:B------:R-:W-:Y:S02]  /*5640*/  ISETP.LT.AND P2, PT, R20, UR15, !P0 ;  /* 0x0000000f14007c0c */ /* 0x000fe4000c741270 */
[----:B------:R-:W-:Y:S02]  /*5650*/  ISETP.LT.AND P0, PT, R15, UR15, !P0 ;  /* 0x0000000f0f007c0c */ /* 0x000fe4000c701270 */
[----:B-1----:R-:W-:Y:S02]  /*5660*/  PRMT R17, R17, 0x7632, R17 ;  /* 0x0000763211117816 */ /* 0x002fe40000000011 */
[----:B------:R-:W-:Y:S02]  /*5670*/  LEA.HI.X.SX32 R11, R12, R102, 0x1, P6 ;  /* 0x000000660c0b7211 */ /* 0x000fe400030f0eff */
[----:B------:R-:W-:Y:S01]  /*5680*/  LEA R6, P6, R13, R14, 0x1 ;  /* 0x0000000e0d067211 */ /* 0x000fe200078c08ff */
[----:B------:R-:W-:Y:S01]  /*5690*/  @P5 STG.E.U16 desc[UR22][R8.64], R17 ;  /* 0x0000001108005986 */ /* 0x000fe2000c101516 */
[----:B------:R-:W-:-:S02]  /*56a0*/  PRMT R0, R18, 0x7632, R0 ;  /* 0x0000763212007816 */ /* 0x000fc40000000000 */
[----:B------:R-:W-:Y:S01]  /*56b0*/  LEA.HI.X.SX32 R7, R13, R102, 0x1, P6 ;  /* 0x000000660d077211 */ /* 0x000fe200030f0eff */
[----:B------:R1:W-:Y:S04]  /*56c0*/  @P4 STG.E.U16 desc[UR22][R2.64], R18 ;  /* 0x0000001202004986 */ /* 0x0003e8000c101516 */
[----:B------:R2:W-:Y:S04]  /*56d0*/  @P3 STG.E.U16 desc[UR22][R4.64], R0 ;  /* 0x0000000004003986 */ /* 0x0005e8000c101516 */
[----:B------:R2:W-:Y:S01]  /*56e0*/  @P2 STG.E.U16 desc[UR22][R10.64], R19 ;  /* 0x000000130a002986 */ /* 0x0005e2000c101516 */
[----:B-1----:R-:W-:-:S05]  /*56f0*/  PRMT R3, R19, 0x7632, R3 ;  /* 0x0000763213037816 */ /* 0x002fca0000000003 */
[----:B------:R2:W-:Y:S01]  /*5700*/  @P0 STG.E.U16 desc[UR22][R6.64], R3 ;  /* 0x0000000306000986 */ /* 0x0005e2000c101516 */
[----:B------:R-:W-:Y:S06]  /*5710*/  BAR.SYNC.DEFER_BLOCKING 0x0 ;  /* 0x0000000000007b1d */ /* 0x000fec0000010000 */
[----:B------:R-:W-:Y:S05]  /*5720*/  @P1 BRA `(.L_x_13) ;  /* 0x00000000009c1947 */ /* 0x000fea0003800000 */
[----:B------:R-:W1:Y:S01]  /*5730*/  S2UR UR5, SR_CgaCtaId ;  /* 0x00000000000579c3 */ /* 0x000e620000008800 */
[----:B------:R-:W-:Y:S01]  /*5740*/  NOP ;  /* 0x0000000000007918 */ /* 0x000fe20000000000 */
[----:B------:R-:W-:Y:S01]  /*5750*/  UMOV UR4, 0x50 ;  /* 0x0000005000047882 */ /* 0x000fe20000000000 */
[----:B--2---:R-:W-:Y:S02]  /*5760*/  IMAD.U32 R0, RZ, RZ, UR9 ;  /* 0x00000009ff007e24 */ /* 0x004fe4000f8e00ff */
[----:B------:R-:W-:-:S03]  /*5770*/  IMAD.MOV.U32 R3, RZ, RZ, 0x1 ;  /* 0x00000001ff037424 */ /* 0x000fc600078e00ff */
[----:B------:R-:W-:-:S04]  /*5780*/  LOP3.LUT R0, R0, 0xffff, RZ, 0xc0, !PT ;  /* 0x0000ffff00007812 */ /* 0x000fc800078ec0ff */
[----:B------:R-:W-:-:S05]  /*5790*/  SHF.R.U32.HI R0, RZ, 0x5, R0 ;  /* 0x00000005ff007819 */ /* 0x000fca0000011600 */
[----:B------:R-:W-:Y:S01]  /*57a0*/  VIADD R2, R0, 0x10 ;  /* 0x0000001000027836 */ /* 0x000fe20000000000 */
[----:B------:R-:W-:Y:S01]  /*57b0*/  SHF.L.U32 R0, R3, R0, RZ ;  /* 0x0000000003007219 */ /* 0x000fe200000006ff */
[----:B01----:R-:W-:-:S03]  /*57c0*/  ULEA UR6, UR5, UR4, 0x18 ;  /* 0x0000000405067291 */ /* 0x003fc6000f8ec0ff */
[----:B------:R-:W-:-:S04]  /*57d0*/  SHF.L.U32 R3, R3, R2, RZ ;  /* 0x0000000203037219 */ /* 0x000fc800000006ff */
[----:B------:R-:W-:Y:S02]  /*57e0*/  LOP3.LUT R0, R3, R0, RZ, 0xfc, !PT ;  /* 0x0000000003007212 */ /* 0x000fe400078efcff */
[----:B------:R-:W0:Y:S02]  /*57f0*/  LDS R5, [UR6] ;  /* 0x00000006ff057984 */ /* 0x000e240008000800 */
[C---:B------:R-:W-:Y:S02]  /*5800*/  LOP3.LUT R2, R0.reuse, 0xffff, RZ, 0xc0, !PT ;  /* 0x0000ffff00027812 */ /* 0x040fe400078ec0ff */
[----:B0-----:R-:W-:-:S04]  /*5810*/  LOP3.LUT R3, R0, 0xffff, R5, 0x80, !PT ;  /* 0x0000ffff00037812 */ /* 0x001fc800078e8005 */
[----:B------:R-:W-:-:S13]  /*5820*/  ISETP.NE.AND P0, PT, R3, R2, PT ;  /* 0x000000020300720c */ /* 0x000fda0003f05270 */
[----:B------:R-:W-:Y:S05]  /*5830*/  @P0 BRA `(.L_x_14) ;  /* 0x0000000000500947 */ /* 0x000fea0003800000 */
[----:B------:R-:W-:Y:S02]  /*5840*/  SHF.R.U32.HI R5, RZ, 0x10, R5 ;  /* 0x00000010ff057819 */ /* 0x000fe40000011605 */
[----:B------:R-:W-:-:S04]  /*5850*/  SHF.R.U32.HI R2, RZ, 0x10, R0 ;  /* 0x00000010ff027819 */ /* 0x000fc80000011600 */
[----:B------:R-:W-:-:S04]  /*5860*/  LOP3.LUT R5, R5, R2, RZ, 0xc0, !PT ;  /* 0x0000000205057212 */ /* 0x000fc800078ec0ff */
[----:B------:R-:W-:-:S13]  /*5870*/  ISETP.NE.AND P0, PT, R5, R2, PT ;  /* 0x000000020500720c */ /* 0x000fda0003f05270 */
[----:B------:R-:W-:Y:S05]  /*5880*/  @P0 BRA `(.L_x_15) ;  /* 0x0000000000300947 */ /* 0x000fea0003800000 */
[----:B------:R-:W-:Y:S01]  /*5890*/  R2UR UR4, R0 ;  /* 0x00000000000472ca */ /* 0x000fe200000e0000 */
[----:B------:R-:W-:Y:S01]  /*58a0*/  VOTEU.ANY UR5, UPT, PT ;  /* 0x0000000000057886 */ /* 0x000fe200038e0100 */
[----:B------:R-:W0:Y:S01]  /*58b0*/  S2R R0, SR_LANEID ;  /* 0x0000000000007919 */ /* 0x000e220000000000 */
[----:B------:R-:W-:-:S10]  /*58c0*/  UFLO.U32 UR5, UR5 ;  /* 0x00000005000572bd */ /* 0x000fd400080e0000 */
[----:B------:R-:W-:-:S06]  /*58d0*/  ULOP3.LUT UR4, URZ, UR4, URZ, 0x33, !UPT ;  /* 0x00000004ff047292 */ /* 0x000fcc000f8e33ff */
[----:B------:R-:W-:-:S04]  /*58e0*/  IMAD.U32 R2, RZ, RZ, UR4 ;  /* 0x00000004ff027e24 */ /* 0x000fc8000f8e00ff */
[----:B------:R-:W1:Y:S02]  /*58f0*/  REDUX UR7, R2 ;  /* 0x00000000020773c4 */ /* 0x000e640000000000 */
[----:B------:R3:W-:Y:S01]  /*5900*/  UTCATOMSWS.AND URZ, UR4 ;  /* 0x0000000400ff79e3 */ /* 0x0007e20008000000 */
[----:B0-----:R-:W-:Y:S01]  /*5910*/  ISETP.EQ.U32.AND P0, PT, R0, UR5, PT ;  /* 0x0000000500007c0c */ /* 0x001fe2000bf02070 */
[----:B-1----:R-:W-:-:S12]  /*5920*/  IMAD.U32 R0, RZ, RZ, UR7 ;  /* 0x00000007ff007e24 */ /* 0x002fd8000f8e00ff */
[----:B------:R3:W-:Y:S01]  /*5930*/  @P0 ATOMS.AND RZ, [UR6], R0 ;  /* 0x00000000ffff098c */ /* 0x0007e2000a800006 */
[----:B------:R-:W-:Y:S05]  /*5940*/  BRA `(.L_x_13) ;  /* 0x0000000000147947 */ /* 0x000fea0003800000 */
.L_x_15:
[----:B------:R-:W-:-:S07]  /*5950*/  MOV R2, 0x5970 ;  /* 0x0000597000027802 */ /* 0x000fce0000000f00 */
[----:B------:R-:W-:Y:S05]  /*5960*/  CALL.REL.NOINC `($__internal_0_$__cuda_sm10x_tcgen05_guardrail_trap_col_being_dealloced_not_returned_by_alloc) ;  /* 0x00000000002c7944 */ /* 0x000fea0003c00000 */
[----:B------:R-:W-:Y:S05]  /*5970*/  BRA `(.L_x_13) ;  /* 0x0000000000087947 */ /* 0x000fea0003800000 */
.L_x_14:
[----:B------:R-:W-:-:S07]  /*5980*/  MOV R2, 0x59a0 ;  /* 0x000059a000027802 */ /* 0x000fce0000000f00 */
[----:B------:R-:W-:Y:S05]  /*5990*/  CALL.REL.NOINC `($__internal_2_$__cuda_sm10x_tcgen05_guardrail_trap_unallocated_columns_being_dealloced) ;  /* 0x0000000000387944 */ /* 0x000fea0003c00000 */
.L_x_13:
[----:B------:R-:W-:Y:S01]  /*59a0*/  NOP ;  /* 0x0000000000007918 */ /* 0x000fe20000000000 */
[----:B0--3--:R-:W-:Y:S05]  /*59b0*/  EXIT ;  /* 0x000000000000794d */ /* 0x009fea0003800000 */
.L_x_8:
[----:B------:R-:W0:Y:S02]  /*59c0*/  SYNCS.PHASECHK.TRANS64.TRYWAIT P3, [UR12], R112 ;  /* 0x00000070ff0075a7 */ /* 0x000e24000806110c */
[----:B0-----:R-:W-:Y:S05]  /*59d0*/  @!P3 BRA `(.L_x_8) ;  /* 0xfffffffc00f8b947 */ /* 0x001fea000383ffff */
[----:B------:R-:W-:Y:S05]  /*59e0*/  BRA `(.L_x_16) ;  /* 0xffffffe400747947 */ /* 0x000fea000383ffff */
.L_x_12:
[----:B------:R-:W1:Y:S02]  /*59f0*/  SYNCS.PHASECHK.TRANS64.TRYWAIT P0, [UR12], R3 ;  /* 0x00000003ff0075a7 */ /* 0x000e64000800110c */
[----:B-1----:R-:W-:Y:S05]  /*5a00*/  @!P0 BRA `(.L_x_12) ;  /* 0xfffffffc00f88947 */ /* 0x002fea000383ffff */
[----:B------:R-:W-:Y:S05]  /*5a10*/  BRA `(.L_x_11) ;  /* 0xfffffff400c07947 */ /* 0x000fea000383ffff */
        .weak           $__internal_0_$__cuda_sm10x_tcgen05_guardrail_trap_col_being_dealloced_not_returned_by_alloc
        .type           $__internal_0_$__cuda_sm10x_tcgen05_guardrail_trap_col_being_dealloced_not_returned_by_alloc,@function
        .size           $__internal_0_$__cuda_sm10x_tcgen05_guardrail_trap_col_being_dealloced_not_returned_by_alloc,($__internal_1_$__cuda_sm10x_tcgen05_guardrail_trap_phase_invalid_during_alloc - $__internal_0_$__cuda_sm10x_tcgen05_guardrail_trap_col_being_dealloced_not_returned_by_alloc)
$__internal_0_$__cuda_sm10x_tcgen05_guardrail_trap_col_being_dealloced_not_returned_by_alloc:
[----:B------:R-:W-:Y:S05]  /*5a20*/  BPT.TRAP 0x1 ;  /* 0x000000040000795c */ /* 0x000fea0000300000 */
[----:B------:R-:W-:-:S04]  /*5a30*/  IMAD.MOV.U32 R3, RZ, RZ, 0x0 ;  /* 0x00000000ff037424 */ /* 0x000fc800078e00ff */
[----:B------:R-:W-:Y:S05]  /*5a40*/  RET.REL.NODEC R2 `(matmul_kernel) ;  /* 0xffffffa4026c7950 */ /* 0x000fea0003c3ffff */
        .weak           $__internal_1_$__cuda_sm10x_tcgen05_guardrail_trap_phase_invalid_during_alloc
        .type           $__internal_1_$__cuda_sm10x_tcgen05_guardrail_trap_phase_invalid_during_alloc,@function
        .size           $__internal_1_$__cuda_sm10x_tcgen05_guardrail_trap_phase_invalid_during_alloc,($__internal_2_$__cuda_sm10x_tcgen05_guardrail_trap_unallocated_columns_being_dealloced - $__internal_1_$__cuda_sm10x_tcgen05_guardrail_trap_phase_invalid_during_alloc)
$__internal_1_$__cuda_sm10x_tcgen05_guardrail_trap_phase_invalid_during_alloc:
[----:B------:R-:W-:Y:S05]  /*5a50*/  BPT.TRAP 0x1 ;  /* 0x000000040000795c */ /* 0x000fea0000300000 */
[----:B------:R-:W-:-:S04]  /*5a60*/  IMAD.MOV.U32 R3, RZ, RZ, 0x0 ;  /* 0x00000000ff037424 */ /* 0x000fc800078e00ff */
[----:B------:R-:W-:Y:S05]  /*5a70*/  RET.REL.NODEC R2 `(matmul_kernel) ;  /* 0xffffffa402607950 */ /* 0x000fea0003c3ffff */
        .weak           $__internal_2_$__cuda_sm10x_tcgen05_guardrail_trap_unallocated_columns_being_dealloced
        .type           $__internal_2_$__cuda_sm10x_tcgen05_guardrail_trap_unallocated_columns_being_dealloced,@function
        .size           $__internal_2_$__cuda_sm10x_tcgen05_guardrail_trap_unallocated_columns_being_dealloced,(.L_x_20 - $__internal_2_$__cuda_sm10x_tcgen05_guardrail_trap_unallocated_columns_being_dealloced)
$__internal_2_$__cuda_sm10x_tcgen05_guardrail_trap_unallocated_columns_being_dealloced:
[----:B------:R-:W-:Y:S05]  /*5a80*/  BPT.TRAP 0x1 ;  /* 0x000000040000795c */ /* 0x000fea0000300000 */
[----:B------:R-:W-:-:S04]  /*5a90*/  IMAD.MOV.U32 R3, RZ, RZ, 0x0 ;  /* 0x00000000ff037424 */ /* 0x000fc800078e00ff */
[----:B------:R-:W-:Y:S05]  /*5aa0*/  RET.REL.NODEC R2 `(matmul_kernel) ;  /* 0xffffffa402547950 */ /* 0x000fea0003c3ffff */
.L_x_17:
[----:B------:R-:W-:-:S00]  /*5ab0*/  BRA `(.L_x_17) ;  /* 0xfffffffc00fc7947 */ /* 0x000fc0000383ffff */
[----:B------:R-:W-:-:S00]  /*5ac0*/  NOP ;  /* 0x0000000000007918 */ /* 0x000fc00000000000 */
        /* <DEDUP_REMOVED lines=11> */
.L_x_20:


//--------------------- .nv.shared.matmul_kernel  --------------------------
	.section	.nv.shared.matmul_kernel,"aw",@nobits
	.sectionflags	@""
	.align	16
	.zero		1024


//--------------------- .nv.shared.reserved.0     --------------------------
	.section	.nv.shared.reserved.0,"aw",@nobits
	.align	8
	.weak		__nv_reservedSMEM_offset_0_alias
	.size		__nv_reservedSMEM_offset_0_alias, 0, 64
	.other		__nv_reservedSMEM_offset_0_alias,@"STO_CUDA_RESERVED_SHARED STV_DEFAULT"
__nv_reservedSMEM_offset_0_alias:
	.zero		0
.nv.shared.reserved.0:
	.zero		64
	.weak		__nv_reservedSMEM_allocation_phase
	.type		__nv_reservedSMEM_allocation_phase,@object
	.size		__nv_reservedSMEM_allocation_phase,(.L_0 - __nv_reservedSMEM_allocation_phase)
__nv_reservedSMEM_allocation_phase:
	.zero		1
.L_0:
	.zero		7
	.weak		__nv_reservedSMEM_devtool_atexit_pc
	.type		__nv_reservedSMEM_devtool_atexit_pc,@object
	.size		__nv_reservedSMEM_devtool_atexit_pc,(__nv_reservedSMEM_allocation_mask - __nv_reservedSMEM_devtool_atexit_pc)
__nv_reservedSMEM_devtool_atexit_pc:
	.zero		8
	.weak		__nv_reservedSMEM_allocation_mask
	.type		__nv_reservedSMEM_allocation_mask,@object
	.size		__nv_reservedSMEM_allocation_mask,(.L_2 - __nv_reservedSMEM_allocation_mask)
__nv_reservedSMEM_allocation_mask:
	.zero		4
.L_2:


//--------------------- .nv.constant0.matmul_kernel --------------------------
	.section	.nv.constant0.matmul_kernel,"a",@progbits
	.sectionflags	@""
	.align	4
.nv.constant0.matmul_kernel:
	.zero		976


//--------------------- SYMBOLS --------------------------

	.type		.nv.reservedSmem.offset0,@object
	.size		.nv.reservedSmem.offset0,0x4
	.type		.nv.reservedSmem.cap,@object
	.size		.nv.reservedSmem.cap,0x4
